	.headerflags	@"EF_CUDA_TEXMODE_UNIFIED EF_CUDA_64BIT_ADDRESS EF_CUDA_ACCELERATORS EF_CUDA_SM90 EF_CUDA_VIRTUAL_SM(EF_CUDA_SM90)"
	.elftype	@"ET_EXEC"


//--------------------- .nv.info                  --------------------------
	.section	.nv.info,"",@"SHT_CUDA_INFO"
	.align	4


	//----- nvinfo : EIATTR_REGCOUNT
	.align		4
        /*0000*/ 	.byte	0x04, 0x2f
        /*0002*/ 	.short	(.L_1 - .L_0)
	.align		4
.L_0:
        /*0004*/ 	.word	index@(triton_poi_fused_avg_pool2d_convolution_45)
        /*0008*/ 	.word	0x00000066


	//----- nvinfo : EIATTR_MIN_STACK_SIZE
	.align		4
.L_1:
        /*000c*/ 	.byte	0x04, 0x12
        /*000e*/ 	.short	(.L_3 - .L_2)
	.align		4
.L_2:
        /*0010*/ 	.word	index@(triton_poi_fused_avg_pool2d_convolution_45)
        /*0014*/ 	.word	0x00000000


	//----- nvinfo : EIATTR_FRAME_SIZE
	.align		4
.L_3:
        /*0018*/ 	.byte	0x04, 0x11
        /*001a*/ 	.short	(.L_5 - .L_4)
	.align		4
.L_4:
        /*001c*/ 	.word	index@(triton_poi_fused_avg_pool2d_convolution_45)
        /*0020*/ 	.word	0x00000000


	//----- nvinfo : EIATTR_MIN_STACK_SIZE
	.align		4
.L_5:
        /*0024*/ 	.byte	0x04, 0x12
        /*0026*/ 	.short	(.L_7 - .L_6)
	.align		4
.L_6:
        /*0028*/ 	.word	index@(triton_poi_fused_avg_pool2d_convolution_45)
        /*002c*/ 	.word	0x00000000
.L_7:


//--------------------- .nv.info.triton_poi_fused_avg_pool2d_convolution_45 --------------------------
	.section	.nv.info.triton_poi_fused_avg_pool2d_convolution_45,"",@"SHT_CUDA_INFO"
	.sectionflags	@""
	.align	4


	//----- nvinfo : EIATTR_CUDA_API_VERSION
	.align		4
        /*0000*/ 	.byte	0x04, 0x37
        /*0002*/ 	.short	(.L_9 - .L_8)
.L_8:
        /*0004*/ 	.word	0x0000007c


	//----- nvinfo : EIATTR_KPARAM_INFO
	.align		4
.L_9:
        /*0008*/ 	.byte	0x04, 0x17
        /*000a*/ 	.short	(.L_11 - .L_10)
.L_10:
        /*000c*/ 	.word	0x00000000
        /*0010*/ 	.short	0x0006
        /*0012*/ 	.short	0x002c
        /*0014*/ 	.byte	0x00, 0xf0, 0x11, 0x00


	//----- nvinfo : EIATTR_KPARAM_INFO
	.align		4
.L_11:
        /*0018*/ 	.byte	0x04, 0x17
        /*001a*/ 	.short	(.L_13 - .L_12)
.L_12:
        /*001c*/ 	.word	0x00000000
        /*0020*/ 	.short	0x0005
        /*0022*/ 	.short	0x0028
        /*0024*/ 	.byte	0x00, 0xf0, 0x11, 0x00


	//----- nvinfo : EIATTR_KPARAM_INFO
	.align		4
.L_13:
        /*0028*/ 	.byte	0x04, 0x17
        /*002a*/ 	.short	(.L_15 - .L_14)
.L_14:
        /*002c*/ 	.word	0x00000000
        /*0030*/ 	.short	0x0004
        /*0032*/ 	.short	0x0020
        /*0034*/ 	.byte	0x00, 0xf4, 0x21, 0x00


	//----- nvinfo : EIATTR_KPARAM_INFO
	.align		4
.L_15:
        /*0038*/ 	.byte	0x04, 0x17
        /*003a*/ 	.short	(.L_17 - .L_16)
.L_16:
        /*003c*/ 	.word	0x00000000
        /*0040*/ 	.short	0x0003
        /*0042*/ 	.short	0x0018
        /*0044*/ 	.byte	0x00, 0xf4, 0x21, 0x00


	//----- nvinfo : EIATTR_KPARAM_INFO
	.align		4
.L_17:
        /*0048*/ 	.byte	0x04, 0x17
        /*004a*/ 	.short	(.L_19 - .L_18)
.L_18:
        /*004c*/ 	.word	0x00000000
        /*0050*/ 	.short	0x0002
        /*0052*/ 	.short	0x0010
        /*0054*/ 	.byte	0x00, 0xf4, 0x21, 0x00


	//----- nvinfo : EIATTR_KPARAM_INFO
	.align		4
.L_19:
        /*0058*/ 	.byte	0x04, 0x17
        /*005a*/ 	.short	(.L_21 - .L_20)
.L_20:
        /*005c*/ 	.word	0x00000000
        /*0060*/ 	.short	0x0001
        /*0062*/ 	.short	0x0008
        /*0064*/ 	.byte	0x00, 0xf4, 0x21, 0x00


	//----- nvinfo : EIATTR_KPARAM_INFO
	.align		4
.L_21:
        /*0068*/ 	.byte	0x04, 0x17
        /*006a*/ 	.short	(.L_23 - .L_22)
.L_22:
        /*006c*/ 	.word	0x00000000
        /*0070*/ 	.short	0x0000
        /*0072*/ 	.short	0x0000
        /*0074*/ 	.byte	0x00, 0xf4, 0x21, 0x00


	//----- nvinfo : EIATTR_SPARSE_MMA_MASK
	.align		4
.L_23:
        /*0078*/ 	.byte	0x03, 0x50
        /*007a*/ 	.short	0x0000


	//----- nvinfo : EIATTR_MAXREG_COUNT
	.align		4
        /*007c*/ 	.byte	0x03, 0x1b
        /*007e*/ 	.short	0x00ff


	//----- nvinfo : EIATTR_EXIT_INSTR_OFFSETS
	.align		4
        /*0080*/ 	.byte	0x04, 0x1c
        /*0082*/ 	.short	(.L_25 - .L_24)


	//   ....[0]....
.L_24:
        /*0084*/ 	.word	0x00003c50


	//   ....[1]....
        /*0088*/ 	.word	0x00003c90


	//----- nvinfo : EIATTR_REQNTID
	.align		4
.L_25:
        /*008c*/ 	.byte	0x04, 0x10
        /*008e*/ 	.short	(.L_27 - .L_26)
.L_26:
        /*0090*/ 	.word	0x00000100
        /*0094*/ 	.word	0x00000001
        /*0098*/ 	.word	0x00000001


	//----- nvinfo : EIATTR_CBANK_PARAM_SIZE
	.align		4
.L_27:
        /*009c*/ 	.byte	0x03, 0x19
        /*009e*/ 	.short	0x0030


	//----- nvinfo : EIATTR_PARAM_CBANK
	.align		4
        /*00a0*/ 	.byte	0x04, 0x0a
        /*00a2*/ 	.short	(.L_29 - .L_28)
	.align		4
.L_28:
        /*00a4*/ 	.word	index@(.nv.constant0.triton_poi_fused_avg_pool2d_convolution_45)
        /*00a8*/ 	.short	0x0210
        /*00aa*/ 	.short	0x0030


	//----- nvinfo : EIATTR_SW_WAR
	.align		4
.L_29:
        /*00ac*/ 	.byte	0x04, 0x36
        /*00ae*/ 	.short	(.L_31 - .L_30)
.L_30:
        /*00b0*/ 	.word	0x00000008
.L_31:


//--------------------- .nv.callgraph             --------------------------
	.section	.nv.callgraph,"",@"SHT_CUDA_CALLGRAPH"
	.align	4
	.sectionentsize	8
	.align		4
        /*0000*/ 	.word	0x00000000
	.align		4
        /*0004*/ 	.word	0xffffffff
	.align		4
        /*0008*/ 	.word	0x00000000
	.align		4
        /*000c*/ 	.word	0xfffffffe
	.align		4
        /*0010*/ 	.word	0x00000000
	.align		4
        /*0014*/ 	.word	0xfffffffd
	.align		4
        /*0018*/ 	.word	0x00000000
	.align		4
        /*001c*/ 	.word	0xfffffffc


//--------------------- .text.triton_poi_fused_avg_pool2d_convolution_45 --------------------------
	.section	.text.triton_poi_fused_avg_pool2d_convolution_45,"ax",@progbits
	.sectionflags	@"SHF_BARRIERS=1"
	.align	128
        .global         triton_poi_fused_avg_pool2d_convolution_45
        .type           triton_poi_fused_avg_pool2d_convolution_45,@function
        .size           triton_poi_fused_avg_pool2d_convolution_45,(.L_x_1 - triton_poi_fused_avg_pool2d_convolution_45)
        .other          triton_poi_fused_avg_pool2d_convolution_45,@"STO_CUDA_ENTRY STV_DEFAULT"
triton_poi_fused_avg_pool2d_convolution_45:
.text.triton_poi_fused_avg_pool2d_convolution_45:
[----:B------:R-:W0:Y:S01]  /*0000*/  LDC R1, c[0x0][0x28] ;  /* 0x00000a00ff017b82 */ /* 0x000e220000000800 */
[----:B------:R-:W1:Y:S07]  /*0010*/  S2R R0, SR_CTAID.X ;  /* 0x0000000000007919 */ /* 0x000e6e0000002500 */
[----:B------:R-:W2:Y:S01]  /*0020*/  LDC.64 R20, c[0x0][0x210] ;  /* 0x00008400ff147b82 */ /* 0x000ea20000000a00 */
[----:B------:R-:W-:Y:S02]  /*0030*/  CS2R R46, SRZ ;  /* 0x00000000002e7805 */ /* 0x000fe4000001ff00 */
[----:B------:R-:W-:Y:S01]  /*0040*/  CS2R R44, SRZ ;  /* 0x00000000002c7805 */ /* 0x000fe2000001ff00 */
[----:B------:R-:W3:Y:S01]  /*0050*/  S2R R2, SR_TID.X ;  /* 0x0000000000027919 */ /* 0x000ee20000002100 */
[----:B------:R-:W-:-:S02]  /*0060*/  CS2R R42, SRZ ;  /* 0x00000000002a7805 */ /* 0x000fc4000001ff00 */
[----:B------:R-:W-:Y:S02]  /*0070*/  CS2R R52, SRZ ;  /* 0x0000000000347805 */ /* 0x000fe4000001ff00 */
[----:B------:R-:W-:Y:S01]  /*0080*/  CS2R R76, SRZ ;  /* 0x00000000004c7805 */ /* 0x000fe2000001ff00 */
[----:B------:R-:W4:Y:S01]  /*0090*/  S2R R69, SR_CTAID.Y ;  /* 0x0000000000457919 */ /* 0x000f220000002600 */
[----:B------:R-:W-:Y:S01]  /*00a0*/  ULDC.64 UR6, c[0x0][0x208] ;  /* 0x0000820000067ab9 */ /* 0x000fe20000000a00 */
[----:B-1----:R-:W-:Y:S01]  /*00b0*/  IMAD.SHL.U32 R27, R0, 0x40, RZ ;  /* 0x00000040001b7824 */ /* 0x002fe200078e00ff */
[----:B------:R-:W-:Y:S01]  /*00c0*/  SHF.R.S32.HI R13, RZ, 0x19, R0 ;  /* 0x00000019ff0d7819 */ /* 0x000fe20000011400 */
[----:B---3--:R-:W-:-:S03]  /*00d0*/  IMAD.SHL.U32 R28, R2, 0x4, RZ ;  /* 0x00000004021c7824 */ /* 0x008fc600078e00ff */
[----:B------:R-:W-:Y:S02]  /*00e0*/  SGXT R13, R13, 0x1 ;  /* 0x000000010d0d781a */ /* 0x000fe40000000200 */
[----:B------:R-:W-:Y:S02]  /*00f0*/  SHF.R.U32.HI R48, RZ, 0x4, R2 ;  /* 0x00000004ff307819 */ /* 0x000fe40000011602 */
[----:B------:R-:W-:Y:S02]  /*0100*/  LOP3.LUT R30, R27, 0x3c, R28, 0xf8, !PT ;  /* 0x0000003c1b1e7812 */ /* 0x000fe400078ef81c */
[----:B----4-:R-:W-:Y:S02]  /*0110*/  SHF.L.U32 R69, R69, 0x6, RZ ;  /* 0x0000000645457819 */ /* 0x010fe400000006ff */
[----:B------:R-:W-:Y:S01]  /*0120*/  LEA.HI R29, R13, R30, RZ, 0x3 ;  /* 0x0000001e0d1d7211 */ /* 0x000fe200078f18ff */
[C---:B------:R-:W-:Y:S01]  /*0130*/  VIADD R2, R30.reuse, 0xfffffff8 ;  /* 0xfffffff81e027836 */ /* 0x040fe20000000000 */
[----:B------:R-:W-:-:S02]  /*0140*/  LOP3.LUT R32, R30, 0x2, RZ, 0xfc, !PT ;  /* 0x000000021e207812 */ /* 0x000fc400078efcff */
[----:B------:R-:W-:Y:S02]  /*0150*/  LOP3.LUT R33, R29, 0xfffffff8, RZ, 0xc0, !PT ;  /* 0xfffffff81d217812 */ /* 0x000fe400078ec0ff */
[----:B------:R-:W-:Y:S02]  /*0160*/  LEA.HI R0, R13, R32, RZ, 0x3 ;  /* 0x000000200d007211 */ /* 0x000fe400078f18ff */
[----:B------:R-:W-:Y:S02]  /*0170*/  IADD3 R33, R30, -R33, RZ ;  /* 0x800000211e217210 */ /* 0x000fe40007ffe0ff */
[----:B------:R-:W-:Y:S02]  /*0180*/  LOP3.LUT R3, R0, 0xfffffff8, RZ, 0xc0, !PT ;  /* 0xfffffff800037812 */ /* 0x000fe400078ec0ff */
[C---:B------:R-:W-:Y:S01]  /*0190*/  ISETP.GT.AND P0, PT, R33.reuse, -0x1, PT ;  /* 0xffffffff2100780c */ /* 0x040fe20003f04270 */
[----:B------:R-:W-:Y:S01]  /*01a0*/  VIADD R0, R33, 0x1 ;  /* 0x0000000121007836 */ /* 0x000fe20000000000 */
[----:B------:R-:W-:Y:S01]  /*01b0*/  SGXT.U32 R48, R48, 0x4 ;  /* 0x000000043030781a */ /* 0x000fe20000000000 */
[----:B------:R-:W-:Y:S01]  /*01c0*/  IMAD.IADD R32, R32, 0x1, -R3 ;  /* 0x0000000120207824 */ /* 0x000fe200078e0a03 */
[----:B------:R-:W-:-:S02]  /*01d0*/  ISETP.GE.U32.AND P6, PT, R2, 0x38, PT ;  /* 0x000000380200780c */ /* 0x000fc40003fc6070 */
[----:B------:R-:W-:Y:S01]  /*01e0*/  ISETP.LT.AND P1, PT, R0, 0x8, P0 ;  /* 0x000000080000780c */ /* 0x000fe20000721270 */
[----:B------:R-:W-:Y:S01]  /*01f0*/  VIADD R0, R30, 0xfffffff7 ;  /* 0xfffffff71e007836 */ /* 0x000fe20000000000 */
[----:B------:R-:W-:Y:S02]  /*0200*/  LOP3.LUT R31, R69, 0x20, R48, 0xfe, !PT ;  /* 0x00000020451f7812 */ /* 0x000fe400078efe30 */
[----:B------:R-:W-:Y:S02]  /*0210*/  LOP3.LUT R39, R69, R48, RZ, 0xfc, !PT ;  /* 0x0000003045277212 */ /* 0x000fe400078efcff */
[----:B------:R-:W-:Y:S01]  /*0220*/  LOP3.LUT R35, R69, 0x10, R48, 0xfe, !PT ;  /* 0x0000001045237812 */ /* 0x000fe200078efe30 */
[--C-:B------:R-:W-:Y:S01]  /*0230*/  IMAD R23, R31, 0x40, R0.reuse ;  /* 0x000000401f177824 */ /* 0x100fe200078e0200 */
[----:B------:R-:W-:Y:S02]  /*0240*/  LOP3.LUT R37, R69, 0x30, R48, 0xfe, !PT ;  /* 0x0000003045257812 */ /* 0x000fe400078efe30 */
[-C--:B------:R-:W-:Y:S01]  /*0250*/  LEA R57, R39, R0.reuse, 0x6 ;  /* 0x0000000027397211 */ /* 0x080fe200078e30ff */
[----:B------:R-:W-:Y:S01]  /*0260*/  IMAD R25, R35, 0x40, R0 ;  /* 0x0000004023197824 */ /* 0x000fe200078e0200 */
[----:B------:R-:W-:-:S02]  /*0270*/  LEA R3, R37, R0, 0x6 ;  /* 0x0000000025037211 */ /* 0x000fc400078e30ff */
[----:B------:R-:W-:Y:S01]  /*0280*/  ISETP.GT.AND P3, PT, R32, RZ, !P6 ;  /* 0x000000ff2000720c */ /* 0x000fe20007764270 */
[----:B------:R-:W-:Y:S01]  /*0290*/  VIADD R5, R57, 0x2 ;  /* 0x0000000239057836 */ /* 0x000fe20000000000 */
[----:B------:R-:W-:Y:S01]  /*02a0*/  ISETP.LT.U32.AND P5, PT, R2, 0x38, P1 ;  /* 0x000000380200780c */ /* 0x000fe20000fa1070 */
[----:B------:R-:W-:Y:S01]  /*02b0*/  VIADD R7, R25, 0x2 ;  /* 0x0000000219077836 */ /* 0x000fe20000000000 */
[----:B------:R-:W-:Y:S01]  /*02c0*/  IADD3 R9, R23, 0x2, RZ ;  /* 0x0000000217097810 */ /* 0x000fe20007ffe0ff */
[----:B------:R-:W-:Y:S02]  /*02d0*/  VIADD R11, R3, 0x2 ;  /* 0x00000002030b7836 */ /* 0x000fe40000000000 */
[----:B--2---:R-:W-:-:S04]  /*02e0*/  IMAD.WIDE R4, R5, 0x4, R20 ;  /* 0x0000000405047825 */ /* 0x004fc800078e0214 */
[--C-:B------:R-:W-:Y:S02]  /*02f0*/  IMAD.WIDE R6, R7, 0x4, R20.reuse ;  /* 0x0000000407067825 */ /* 0x100fe400078e0214 */
[----:B------:R-:W2:Y:S02]  /*0300*/  @P3 LDG.E.EL R47, desc[UR6][R4.64] ;  /* 0x00000006042f3981 */ /* 0x000ea4000c2e1900 */
[--C-:B------:R-:W-:Y:S02]  /*0310*/  IMAD.WIDE R8, R9, 0x4, R20.reuse ;  /* 0x0000000409087825 */ /* 0x100fe400078e0214 */
[----:B------:R-:W3:Y:S02]  /*0320*/  @P3 LDG.E.EL R44, desc[UR6][R6.64] ;  /* 0x00000006062c3981 */ /* 0x000ee4000c2e1900 */
[----:B------:R-:W-:Y:S02]  /*0330*/  IMAD.WIDE R10, R11, 0x4, R20 ;  /* 0x000000040b0a7825 */ /* 0x000fe400078e0214 */
[----:B------:R-:W4:Y:S02]  /*0340*/  @P3 LDG.E.EL R42, desc[UR6][R8.64] ;  /* 0x00000006082a3981 */ /* 0x000f24000c2e1900 */
[----:B------:R-:W-:-:S02]  /*0350*/  IMAD.MOV.U32 R78, RZ, RZ, RZ ;  /* 0x000000ffff4e7224 */ /* 0x000fc400078e00ff */
[----:B------:R-:W5:Y:S04]  /*0360*/  @P3 LDG.E.EL R53, desc[UR6][R10.64] ;  /* 0x000000060a353981 */ /* 0x000f68000c2e1900 */
[----:B------:R-:W5:Y:S04]  /*0370*/  @P5 LDG.E.EL R45, desc[UR6][R4.64] ;  /* 0x00000006042d5981 */ /* 0x000f68000c2e1900 */
[----:B------:R1:W5:Y:S04]  /*0380*/  @P5 LDG.E.EL R77, desc[UR6][R6.64] ;  /* 0x00000006064d5981 */ /* 0x000368000c2e1900 */
[----:B------:R-:W5:Y:S04]  /*0390*/  @P5 LDG.E.EL R76, desc[UR6][R8.64] ;  /* 0x00000006084c5981 */ /* 0x000f68000c2e1900 */
[----:B------:R-:W5:Y:S01]  /*03a0*/  @P5 LDG.E.EL R78, desc[UR6][R10.64] ;  /* 0x000000060a4e5981 */ /* 0x000f62000c2e1900 */
[----:B------:R-:W-:-:S02]  /*03b0*/  LOP3.LUT R34, R30, 0x3, RZ, 0xfc, !PT ;  /* 0x000000031e227812 */ /* 0x000fc400078efcff */
[----:B------:R-:W-:Y:S02]  /*03c0*/  LOP3.LUT R38, R30, 0x1, RZ, 0xfc, !PT ;  /* 0x000000011e267812 */ /* 0x000fe400078efcff */
[C---:B------:R-:W-:Y:S02]  /*03d0*/  LEA.HI R0, R13.reuse, R34, RZ, 0x3 ;  /* 0x000000220d007211 */ /* 0x040fe400078f18ff */
[----:B------:R-:W-:Y:S02]  /*03e0*/  LEA.HI R13, R13, R38, RZ, 0x3 ;  /* 0x000000260d0d7211 */ /* 0x000fe400078f18ff */
[----:B------:R-:W-:Y:S02]  /*03f0*/  LOP3.LUT R15, R0, 0xfffffff8, RZ, 0xc0, !PT ;  /* 0xfffffff8000f7812 */ /* 0x000fe400078ec0ff */
[----:B------:R-:W-:Y:S02]  /*0400*/  LOP3.LUT R13, R13, 0xfffffff8, RZ, 0xc0, !PT ;  /* 0xfffffff80d0d7812 */ /* 0x000fe400078ec0ff */
[----:B------:R-:W-:-:S03]  /*0410*/  IADD3 R34, R34, -R15, RZ ;  /* 0x8000000f22227210 */ /* 0x000fc60007ffe0ff */
[----:B------:R-:W-:Y:S01]  /*0420*/  IMAD.IADD R38, R38, 0x1, -R13 ;  /* 0x0000000126267824 */ /* 0x000fe200078e0a0d */
[----:B------:R-:W-:-:S04]  /*0430*/  ISETP.GT.AND P2, PT, R34, RZ, !P6 ;  /* 0x000000ff2200720c */ /* 0x000fc80007744270 */
[----:B------:R-:W-:Y:S02]  /*0440*/  ISETP.LT.U32.AND P4, PT, R38, 0x7, !P6 ;  /* 0x000000072600780c */ /* 0x000fe40007781070 */
[----:B-1----:R-:W-:Y:S01]  /*0450*/  IADD3 R7, R25, 0x3, RZ ;  /* 0x0000000319077810 */ /* 0x002fe20007ffe0ff */
[----:B------:R-:W-:-:S04]  /*0460*/  IMAD.MOV.U32 R70, RZ, RZ, RZ ;  /* 0x000000ffff467224 */ /* 0x000fc800078e00ff */
[----:B------:R-:W-:Y:S01]  /*0470*/  IMAD.WIDE R6, R7, 0x4, R20 ;  /* 0x0000000407067825 */ /* 0x000fe200078e0214 */
[----:B------:R-:W-:Y:S01]  /*0480*/  IADD3 R51, R3, 0x3, RZ ;  /* 0x0000000303337810 */ /* 0x000fe20007ffe0ff */
[----:B------:R-:W-:Y:S02]  /*0490*/  HFMA2.MMA R26, -RZ, RZ, 0, 0 ;  /* 0x00000000ff1a7435 */ /* 0x000fe400000001ff */
[----:B------:R-:W-:Y:S01]  /*04a0*/  VIADD R5, R57, 0x3 ;  /* 0x0000000339057836 */ /* 0x000fe20000000000 */
[----:B------:R-:W5:Y:S01]  /*04b0*/  @P2 LDG.E.EL R43, desc[UR6][R6.64] ;  /* 0x00000006062b2981 */ /* 0x000f62000c2e1900 */
[----:B------:R-:W-:-:S03]  /*04c0*/  VIADD R55, R25, 0x1 ;  /* 0x0000000119377836 */ /* 0x000fc60000000000 */
[----:B------:R1:W5:Y:S01]  /*04d0*/  @P4 LDG.E.EL R70, desc[UR6][R6.64] ;  /* 0x0000000606464981 */ /* 0x000362000c2e1900 */
[----:B------:R-:W-:Y:S02]  /*04e0*/  IADD3 R59, R23, 0x1, RZ ;  /* 0x00000001173b7810 */ /* 0x000fe40007ffe0ff */
[----:B------:R-:W-:Y:S01]  /*04f0*/  CS2R R74, SRZ ;  /* 0x00000000004a7805 */ /* 0x000fe2000001ff00 */
[----:B------:R-:W-:Y:S01]  /*0500*/  IMAD.MOV.U32 R56, RZ, RZ, RZ ;  /* 0x000000ffff387224 */ /* 0x000fe200078e00ff */
[----:B------:R-:W-:Y:S01]  /*0510*/  CS2R R12, SRZ ;  /* 0x00000000000c7805 */ /* 0x000fe2000001ff00 */
[----:B------:R-:W-:-:S04]  /*0520*/  IMAD.WIDE R4, R5, 0x4, R20 ;  /* 0x0000000405047825 */ /* 0x000fc800078e0214 */
[----:B-1----:R-:W-:Y:S01]  /*0530*/  VIADD R7, R23, 0x3 ;  /* 0x0000000317077836 */ /* 0x002fe20000000000 */
[----:B------:R-:W-:Y:S01]  /*0540*/  CS2R R14, SRZ ;  /* 0x00000000000e7805 */ /* 0x000fe2000001ff00 */
[----:B------:R-:W-:Y:S02]  /*0550*/  VIADD R41, R57, 0x1 ;  /* 0x0000000139297836 */ /* 0x000fe40000000000 */
[----:B------:R-:W-:Y:S01]  /*0560*/  VIADD R61, R3, 0x1 ;  /* 0x00000001033d7836 */ /* 0x000fe20000000000 */
[----:B------:R-:W-:Y:S01]  /*0570*/  CS2R R8, SRZ ;  /* 0x0000000000087805 */ /* 0x000fe2000001ff00 */
[--C-:B------:R-:W-:Y:S01]  /*0580*/  IMAD.WIDE R6, R7, 0x4, R20.reuse ;  /* 0x0000000407067825 */ /* 0x100fe200078e0214 */
[----:B0-----:R-:W-:Y:S02]  /*0590*/  CS2R R10, SRZ ;  /* 0x00000000000a7805 */ /* 0x001fe4000001ff00 */
[----:B------:R-:W-:Y:S01]  /*05a0*/  CS2R R72, SRZ ;  /* 0x0000000000487805 */ /* 0x000fe2000001ff00 */
[----:B------:R-:W-:Y:S01]  /*05b0*/  IMAD.MOV.U32 R22, RZ, RZ, RZ ;  /* 0x000000ffff167224 */ /* 0x000fe200078e00ff */
[----:B------:R-:W-:Y:S01]  /*05c0*/  MOV R24, RZ ;  /* 0x000000ff00187202 */ /* 0x000fe20000000f00 */
[--C-:B------:R-:W-:Y:S01]  /*05d0*/  IMAD.WIDE R50, R51, 0x4, R20.reuse ;  /* 0x0000000433327825 */ /* 0x100fe200078e0214 */
[----:B------:R-:W5:Y:S03]  /*05e0*/  @P4 LDG.E.EL R75, desc[UR6][R4.64] ;  /* 0x00000006044b4981 */ /* 0x000f66000c2e1900 */
[--C-:B------:R-:W-:Y:S01]  /*05f0*/  IMAD.WIDE R54, R55, 0x4, R20.reuse ;  /* 0x0000000437367825 */ /* 0x100fe200078e0214 */
[----:B------:R-:W5:Y:S03]  /*0600*/  @P4 LDG.E.EL R52, desc[UR6][R6.64] ;  /* 0x0000000606344981 */ /* 0x000f66000c2e1900 */
[--C-:B------:R-:W-:Y:S01]  /*0610*/  IMAD.WIDE R58, R59, 0x4, R20.reuse ;  /* 0x000000043b3a7825 */ /* 0x100fe200078e0214 */
[----:B------:R-:W5:Y:S03]  /*0620*/  @P4 LDG.E.EL R56, desc[UR6][R50.64] ;  /* 0x0000000632384981 */ /* 0x000f66000c2e1900 */
[----:B------:R-:W-:Y:S01]  /*0630*/  IMAD.MOV.U32 R0, RZ, RZ, RZ ;  /* 0x000000ffff007224 */ /* 0x000fe200078e00ff */
[----:B------:R-:W-:Y:S01]  /*0640*/  CS2R R16, SRZ ;  /* 0x0000000000107805 */ /* 0x000fe2000001ff00 */
[--C-:B------:R-:W-:Y:S01]  /*0650*/  IMAD.WIDE R40, R41, 0x4, R20.reuse ;  /* 0x0000000429287825 */ /* 0x100fe200078e0214 */
[----:B------:R-:W-:Y:S01]  /*0660*/  CS2R R18, SRZ ;  /* 0x0000000000127805 */ /* 0x000fe2000001ff00 */
[----:B------:R0:W5:Y:S02]  /*0670*/  @P2 LDG.E.EL R46, desc[UR6][R4.64] ;  /* 0x00000006042e2981 */ /* 0x000164000c2e1900 */
[----:B------:R-:W-:-:S02]  /*0680*/  IMAD.WIDE R60, R61, 0x4, R20 ;  /* 0x000000043d3c7825 */ /* 0x000fc400078e0214 */
[----:B------:R1:W5:Y:S04]  /*0690*/  @P2 LDG.E.EL R22, desc[UR6][R6.64] ;  /* 0x0000000606162981 */ /* 0x000368000c2e1900 */
[----:B------:R-:W5:Y:S01]  /*06a0*/  @P2 LDG.E.EL R26, desc[UR6][R50.64] ;  /* 0x00000006321a2981 */ /* 0x000f62000c2e1900 */
[----:B0-----:R-:W-:Y:S02]  /*06b0*/  CS2R R4, SRZ ;  /* 0x0000000000047805 */ /* 0x001fe4000001ff00 */
[----:B-1----:R-:W-:Y:S02]  /*06c0*/  CS2R R6, SRZ ;  /* 0x0000000000067805 */ /* 0x002fe4000001ff00 */
[----:B--2---:R-:W-:Y:S02]  /*06d0*/  SEL R47, R47, RZ, P3 ;  /* 0x000000ff2f2f7207 */ /* 0x004fe40001800000 */
[----:B---3--:R-:W-:-:S02]  /*06e0*/  SEL R44, R44, RZ, P3 ;  /* 0x000000ff2c2c7207 */ /* 0x008fc40001800000 */
[----:B----4-:R-:W-:Y:S02]  /*06f0*/  SEL R42, R42, RZ, P3 ;  /* 0x000000ff2a2a7207 */ /* 0x010fe40001800000 */
[----:B-----5:R-:W-:Y:S02]  /*0700*/  SEL R53, R53, RZ, P3 ;  /* 0x000000ff35357207 */ /* 0x020fe40001800000 */
[----:B------:R-:W-:Y:S02]  /*0710*/  ISETP.LT.U32.AND P3, PT, R2, 0x38, P0 ;  /* 0x000000380200780c */ /* 0x000fe40000761070 */
[----:B------:R-:W-:Y:S02]  /*0720*/  SEL R45, R45, RZ, P5 ;  /* 0x000000ff2d2d7207 */ /* 0x000fe40002800000 */
[----:B------:R-:W-:Y:S02]  /*0730*/  SEL R77, R77, RZ, P5 ;  /* 0x000000ff4d4d7207 */ /* 0x000fe40002800000 */
[----:B------:R-:W-:-:S07]  /*0740*/  SEL R76, R76, RZ, P5 ;  /* 0x000000ff4c4c7207 */ /* 0x000fce0002800000 */
[----:B------:R-:W2:Y:S01]  /*0750*/  @P3 LDG.E.EL.128 R12, desc[UR6][R54.64] ;  /* 0x00000006360c3981 */ /* 0x000ea2000c2e1d00 */
[----:B------:R-:W-:Y:S02]  /*0760*/  SEL R78, R78, RZ, P5 ;  /* 0x000000ff4e4e7207 */ /* 0x000fe40002800000 */
[----:B------:R-:W-:Y:S01]  /*0770*/  ISETP.GT.AND P5, PT, R38, RZ, !P6 ;  /* 0x000000ff2600720c */ /* 0x000fe200077a4270 */
[----:B------:R-:W3:Y:S04]  /*0780*/  @P3 LDG.E.EL.128 R8, desc[UR6][R58.64] ;  /* 0x000000063a083981 */ /* 0x000ee8000c2e1d00 */
[----:B------:R-:W4:Y:S04]  /*0790*/  @P3 LDG.E.EL.128 R16, desc[UR6][R40.64] ;  /* 0x0000000628103981 */ /* 0x000f28000c2e1d00 */
[----:B------:R-:W5:Y:S04]  /*07a0*/  @P3 LDG.E.EL.128 R4, desc[UR6][R60.64] ;  /* 0x000000063c043981 */ /* 0x000f68000c2e1d00 */
[----:B------:R0:W5:Y:S04]  /*07b0*/  @P5 LDG.E.EL R74, desc[UR6][R40.64] ;  /* 0x00000006284a5981 */ /* 0x000168000c2e1900 */
[----:B------:R1:W5:Y:S04]  /*07c0*/  @P5 LDG.E.EL R72, desc[UR6][R54.64] ;  /* 0x0000000636485981 */ /* 0x000368000c2e1900 */
[----:B------:R-:W5:Y:S04]  /*07d0*/  @P5 LDG.E.EL R0, desc[UR6][R58.64] ;  /* 0x000000063a005981 */ /* 0x000f68000c2e1900 */
[----:B------:R0:W5:Y:S01]  /*07e0*/  @P5 LDG.E.EL R24, desc[UR6][R60.64] ;  /* 0x000000063c185981 */ /* 0x000162000c2e1900 */
[----:B------:R-:W-:Y:S01]  /*07f0*/  VIADD R36, R32, 0x1 ;  /* 0x0000000120247836 */ /* 0x000fe20000000000 */
[----:B------:R-:W-:-:S02]  /*0800*/  SEL R43, R43, RZ, P2 ;  /* 0x000000ff2b2b7207 */ /* 0x000fc40001000000 */
[----:B------:R-:W-:Y:S02]  /*0810*/  SEL R70, R70, RZ, P4 ;  /* 0x000000ff46467207 */ /* 0x000fe40002000000 */
[----:B------:R-:W-:Y:S02]  /*0820*/  CS2R R82, SRZ ;  /* 0x0000000000527805 */ /* 0x000fe4000001ff00 */
[----:B------:R-:W-:Y:S01]  /*0830*/  CS2R R84, SRZ ;  /* 0x0000000000547805 */ /* 0x000fe2000001ff00 */
[----:B------:R-:W-:Y:S01]  /*0840*/  IMAD.MOV.U32 R66, RZ, RZ, RZ ;  /* 0x000000ffff427224 */ /* 0x000fe200078e00ff */
[----:B0-----:R-:W-:Y:S02]  /*0850*/  IADD3 R40, R34, 0x1, RZ ;  /* 0x0000000122287810 */ /* 0x001fe40007ffe0ff */
[----:B------:R-:W-:Y:S02]  /*0860*/  SEL R75, R75, RZ, P4 ;  /* 0x000000ff4b4b7207 */ /* 0x000fe40002000000 */
[----:B------:R-:W-:-:S02]  /*0870*/  SEL R52, R52, RZ, P4 ;  /* 0x000000ff34347207 */ /* 0x000fc40002000000 */
[----:B-1----:R-:W-:Y:S02]  /*0880*/  SEL R54, R56, RZ, P4 ;  /* 0x000000ff38367207 */ /* 0x002fe40002000000 */
[----:B------:R-:W-:Y:S02]  /*0890*/  ISETP.GT.AND P4, PT, R33, RZ, PT ;  /* 0x000000ff2100720c */ /* 0x000fe40003f84270 */
[----:B------:R-:W-:Y:S02]  /*08a0*/  SEL R46, R46, RZ, P2 ;  /* 0x000000ff2e2e7207 */ /* 0x000fe40001000000 */
[----:B------:R-:W-:Y:S02]  /*08b0*/  SEL R41, R22, RZ, P2 ;  /* 0x000000ff16297207 */ /* 0x000fe40001000000 */
[----:B------:R-:W-:Y:S02]  /*08c0*/  SEL R50, R26, RZ, P2 ;  /* 0x000000ff1a327207 */ /* 0x000fe40001000000 */
[----:B------:R-:W-:Y:S01]  /*08d0*/  ISETP.GE.AND P2, PT, R36, 0x8, PT ;  /* 0x000000082400780c */ /* 0x000fe20003f46270 */
[----:B------:R-:W-:-:S03]  /*08e0*/  HFMA2.MMA R22, -RZ, RZ, 0, 0 ;  /* 0x00000000ff167435 */ /* 0x000fc600000001ff */
[----:B------:R-:W-:Y:S02]  /*08f0*/  ISETP.GT.AND P2, PT, R32, -0x1, !P2 ;  /* 0xffffffff2000780c */ /* 0x000fe40005744270 */
[----:B------:R-:W-:Y:S02]  /*0900*/  CS2R R60, SRZ ;  /* 0x00000000003c7805 */ /* 0x000fe4000001ff00 */
[----:B------:R-:W-:Y:S01]  /*0910*/  ISETP.LT.U32.AND P6, PT, R40, 0x8, !P6 ;  /* 0x000000082800780c */ /* 0x000fe200077c1070 */
[----:B------:R-:W-:Y:S02]  /*0920*/  IMAD.MOV.U32 R26, RZ, RZ, RZ ;  /* 0x000000ffff1a7224 */ /* 0x000fe400078e00ff */
[----:B------:R-:W-:Y:S01]  /*0930*/  IMAD.MOV.U32 R58, RZ, RZ, RZ ;  /* 0x000000ffff3a7224 */ /* 0x000fe200078e00ff */
[----:B------:R-:W-:Y:S01]  /*0940*/  MOV R63, RZ ;  /* 0x000000ff003f7202 */ /* 0x000fe20000000f00 */
[----:B------:R-:W-:Y:S01]  /*0950*/  IMAD.MOV.U32 R65, RZ, RZ, RZ ;  /* 0x000000ffff417224 */ /* 0x000fe200078e00ff */
[----:B--2---:R-:W-:-:S02]  /*0960*/  SEL R71, R14, RZ, P3 ;  /* 0x000000ff0e477207 */ /* 0x004fc40001800000 */
[----:B------:R-:W-:Y:S02]  /*0970*/  SEL R68, R15, RZ, P3 ;  /* 0x000000ff0f447207 */ /* 0x000fe40001800000 */
[----:B---3--:R-:W-:Y:S02]  /*0980*/  SEL R14, R8, RZ, P3 ;  /* 0x000000ff080e7207 */ /* 0x008fe40001800000 */
[----:B------:R-:W-:Y:S02]  /*0990*/  SEL R51, R13, RZ, P3 ;  /* 0x000000ff0d337207 */ /* 0x000fe40001800000 */
[----:B----4-:R-:W-:Y:S02]  /*09a0*/  SEL R67, R16, RZ, P3 ;  /* 0x000000ff10437207 */ /* 0x010fe40001800000 */
[----:B------:R-:W-:Y:S02]  /*09b0*/  SEL R16, R12, RZ, P3 ;  /* 0x000000ff0c107207 */ /* 0x000fe40001800000 */
[----:B------:R-:W-:-:S02]  /*09c0*/  SEL R13, R10, RZ, P3 ;  /* 0x000000ff0a0d7207 */ /* 0x000fc40001800000 */
[----:B-----5:R-:W-:Y:S02]  /*09d0*/  SEL R74, R74, RZ, P5 ;  /* 0x000000ff4a4a7207 */ /* 0x020fe40002800000 */
[----:B------:R-:W-:Y:S02]  /*09e0*/  SEL R72, R72, RZ, P5 ;  /* 0x000000ff48487207 */ /* 0x000fe40002800000 */
[----:B------:R-:W-:Y:S02]  /*09f0*/  SEL R15, R0, RZ, P5 ;  /* 0x000000ff000f7207 */ /* 0x000fe40002800000 */
[----:B------:R-:W-:Y:S02]  /*0a00*/  SEL R8, R24, RZ, P5 ;  /* 0x000000ff18087207 */ /* 0x000fe40002800000 */
[----:B------:R-:W-:Y:S01]  /*0a10*/  ISETP.LT.U32.AND P5, PT, R2, 0x38, P4 ;  /* 0x000000380200780c */ /* 0x000fe200027a1070 */
[----:B------:R-:W-:Y:S01]  /*0a20*/  VIADD R24, R30, 0xfffffffb ;  /* 0xfffffffb1e187836 */ /* 0x000fe20000000000 */
[----:B------:R-:W-:-:S02]  /*0a30*/  SEL R12, R9, RZ, P3 ;  /* 0x000000ff090c7207 */ /* 0x000fc40001800000 */
[----:B------:R-:W-:Y:S02]  /*0a40*/  SEL R10, R11, RZ, P3 ;  /* 0x000000ff0b0a7207 */ /* 0x000fe40001800000 */
[----:B------:R-:W-:Y:S02]  /*0a50*/  SEL R17, R17, RZ, P3 ;  /* 0x000000ff11117207 */ /* 0x000fe40001800000 */
[----:B------:R-:W-:Y:S02]  /*0a60*/  SEL R64, R18, RZ, P3 ;  /* 0x000000ff12407207 */ /* 0x000fe40001800000 */
[----:B------:R-:W-:Y:S02]  /*0a70*/  SEL R49, R19, RZ, P3 ;  /* 0x000000ff13317207 */ /* 0x000fe40001800000 */
[----:B------:R-:W-:Y:S02]  /*0a80*/  SEL R9, R4, RZ, P3 ;  /* 0x000000ff04097207 */ /* 0x000fe40001800000 */
[----:B------:R-:W-:-:S02]  /*0a90*/  SEL R11, R5, RZ, P3 ;  /* 0x000000ff050b7207 */ /* 0x000fc40001800000 */
[----:B------:R-:W-:Y:S02]  /*0aa0*/  SEL R56, R6, RZ, P3 ;  /* 0x000000ff06387207 */ /* 0x000fe40001800000 */
[----:B------:R-:W-:Y:S02]  /*0ab0*/  SEL R55, R7, RZ, P3 ;  /* 0x000000ff07377207 */ /* 0x000fe40001800000 */
[----:B------:R-:W-:Y:S01]  /*0ac0*/  ISETP.LT.U32.AND P3, PT, R2, 0x38, P2 ;  /* 0x000000380200780c */ /* 0x000fe20001761070 */
[----:B------:R-:W-:-:S04]  /*0ad0*/  IMAD.WIDE R6, R25, 0x4, R20 ;  /* 0x0000000419067825 */ /* 0x000fc800078e0214 */
[--C-:B------:R-:W-:Y:S01]  /*0ae0*/  IMAD.WIDE R18, R23, 0x4, R20.reuse ;  /* 0x0000000417127825 */ /* 0x100fe200078e0214 */
[-C--:B------:R-:W-:Y:S01]  /*0af0*/  LEA R23, R39, R24.reuse, 0x6 ;  /* 0x0000001827177211 */ /* 0x080fe200078e30ff */
[----:B------:R0:W2:Y:S02]  /*0b00*/  @P5 LDG.E.EL R22, desc[UR6][R6.64] ;  /* 0x0000000606165981 */ /* 0x0000a4000c2e1900 */
[----:B------:R-:W-:Y:S02]  /*0b10*/  IMAD.MOV.U32 R0, RZ, RZ, RZ ;  /* 0x000000ffff007224 */ /* 0x000fe400078e00ff */
[--C-:B------:R-:W-:Y:S01]  /*0b20*/  IMAD.WIDE R4, R57, 0x4, R20.reuse ;  /* 0x0000000439047825 */ /* 0x100fe200078e0214 */
[----:B------:R1:W3:Y:S03]  /*0b30*/  @P5 LDG.E.EL R83, desc[UR6][R18.64] ;  /* 0x0000000612535981 */ /* 0x0002e6000c2e1900 */
[----:B------:R-:W-:Y:S01]  /*0b40*/  IMAD.WIDE R2, R3, 0x4, R20 ;  /* 0x0000000403027825 */ /* 0x000fe200078e0214 */
[----:B------:R-:W-:Y:S01]  /*0b50*/  LEA R57, R31, R24, 0x6 ;  /* 0x000000181f397211 */ /* 0x000fe200078e30ff */
[----:B------:R4:W5:Y:S02]  /*0b60*/  @P5 LDG.E.EL R0, desc[UR6][R4.64] ;  /* 0x0000000604005981 */ /* 0x000964000c2e1900 */
[----:B------:R-:W-:-:S02]  /*0b70*/  IMAD R25, R35, 0x40, R24 ;  /* 0x0000004023197824 */ /* 0x000fc400078e0218 */
[----:B0-----:R-:W-:Y:S01]  /*0b80*/  IMAD.WIDE R6, R23, 0x4, R20 ;  /* 0x0000000417067825 */ /* 0x001fe200078e0214 */
[----:B------:R0:W5:Y:S03]  /*0b90*/  @P5 LDG.E.EL R84, desc[UR6][R2.64] ;  /* 0x0000000602545981 */ /* 0x000166000c2e1900 */
[----:B------:R-:W-:Y:S01]  /*0ba0*/  IMAD R59, R37, 0x40, R24 ;  /* 0x00000040253b7824 */ /* 0x000fe200078e0218 */
[----:B------:R0:W5:Y:S01]  /*0bb0*/  @P3 LDG.E.EL R66, desc[UR6][R6.64] ;  /* 0x0000000606423981 */ /* 0x000162000c2e1900 */
[----:B-1----:R-:W-:-:S04]  /*0bc0*/  IMAD.WIDE R18, R25, 0x4, R20 ;  /* 0x0000000419127825 */ /* 0x002fc800078e0214 */
[--C-:B----4-:R-:W-:Y:S01]  /*0bd0*/  IMAD.WIDE R4, R59, 0x4, R20.reuse ;  /* 0x000000043b047825 */ /* 0x110fe200078e0214 */
[----:B------:R1:W4:Y:S03]  /*0be0*/  @P3 LDG.E.EL R60, desc[UR6][R18.64] ;  /* 0x00000006123c3981 */ /* 0x000326000c2e1900 */
[----:B0-----:R-:W-:Y:S01]  /*0bf0*/  IMAD.WIDE R2, R57, 0x4, R20 ;  /* 0x0000000439027825 */ /* 0x001fe200078e0214 */
[----:B------:R-:W-:Y:S01]  /*0c00*/  IADD3 R7, R57, 0x1, RZ ;  /* 0x0000000139077810 */ /* 0x000fe20007ffe0ff */
[----:B------:R0:W4:Y:S02]  /*0c10*/  @P3 LDG.E.EL R58, desc[UR6][R4.64] ;  /* 0x00000006043a3981 */ /* 0x000124000c2e1900 */
[----:B------:R-:W-:Y:S02]  /*0c20*/  VIADD R23, R23, 0x1 ;  /* 0x0000000117177836 */ /* 0x000fe40000000000 */
[----:B------:R-:W-:Y:S01]  /*0c30*/  VIADD R25, R25, 0x1 ;  /* 0x0000000119197836 */ /* 0x000fe20000000000 */
[----:B------:R0:W4:Y:S01]  /*0c40*/  @P3 LDG.E.EL R26, desc[UR6][R2.64] ;  /* 0x00000006021a3981 */ /* 0x000122000c2e1900 */
[----:B-1----:R-:W-:-:S02]  /*0c50*/  VIADD R19, R59, 0x1 ;  /* 0x000000013b137836 */ /* 0x002fc40000000000 */
[----:B------:R-:W-:Y:S02]  /*0c60*/  IMAD.MOV.U32 R24, RZ, RZ, RZ ;  /* 0x000000ffff187224 */ /* 0x000fe400078e00ff */
[----:B0-----:R-:W-:-:S04]  /*0c70*/  IMAD.WIDE R4, R25, 0x4, R20 ;  /* 0x0000000419047825 */ /* 0x001fc800078e0214 */
[--C-:B------:R-:W-:Y:S01]  /*0c80*/  IMAD.WIDE R6, R7, 0x4, R20.reuse ;  /* 0x0000000407067825 */ /* 0x100fe200078e0214 */
[----:B------:R-:W4:Y:S03]  /*0c90*/  @P6 LDG.E.EL R65, desc[UR6][R4.64] ;  /* 0x0000000604416981 */ /* 0x000f26000c2e1900 */
[--C-:B------:R-:W-:Y:S01]  /*0ca0*/  IMAD.WIDE R2, R23, 0x4, R20.reuse ;  /* 0x0000000417027825 */ /* 0x100fe200078e0214 */
[----:B------:R-:W4:Y:S03]  /*0cb0*/  @P6 LDG.E.EL R63, desc[UR6][R6.64] ;  /* 0x00000006063f6981 */ /* 0x000f26000c2e1900 */
[----:B------:R-:W-:Y:S01]  /*0cc0*/  IMAD.WIDE R18, R19, 0x4, R20 ;  /* 0x0000000413127825 */ /* 0x000fe200078e0214 */
[----:B------:R0:W4:Y:S04]  /*0cd0*/  @P6 LDG.E.EL R24, desc[UR6][R2.64] ;  /* 0x0000000602186981 */ /* 0x000128000c2e1900 */
[----:B------:R1:W4:Y:S01]  /*0ce0*/  @P6 LDG.E.EL R61, desc[UR6][R18.64] ;  /* 0x00000006123d6981 */ /* 0x000322000c2e1900 */
[----:B------:R-:W-:Y:S01]  /*0cf0*/  IADD3 R62, R30, 0x7, RZ ;  /* 0x000000071e3e7810 */ /* 0x000fe20007ffe0ff */
[----:B------:R-:W-:-:S04]  /*0d00*/  VIADD R36, R30, 0xffffffff ;  /* 0xffffffff1e247836 */ /* 0x000fc80000000000 */
[--C-:B0-----:R-:W-:Y:S01]  /*0d10*/  IMAD R3, R39, 0x40, R36.reuse ;  /* 0x0000004027037824 */ /* 0x101fe200078e0224 */
[----:B------:R-:W-:Y:S01]  /*0d20*/  LEA R5, R35, R36, 0x6 ;  /* 0x0000002423057211 */ /* 0x000fe200078e30ff */
[--C-:B------:R-:W-:Y:S02]  /*0d30*/  IMAD R7, R31, 0x40, R36.reuse ;  /* 0x000000401f077824 */ /* 0x100fe400078e0224 */
[----:B-1----:R-:W-:Y:S01]  /*0d40*/  IMAD R19, R37, 0x40, R36 ;  /* 0x0000004025137824 */ /* 0x002fe200078e0224 */
[----:B------:R-:W-:Y:S01]  /*0d50*/  CS2R R86, SRZ ;  /* 0x0000000000567805 */ /* 0x000fe2000001ff00 */
[----:B------:R-:W-:Y:S02]  /*0d60*/  IMAD.MOV.U32 R88, RZ, RZ, RZ ;  /* 0x000000ffff587224 */ /* 0x000fe400078e00ff */
[----:B------:R-:W-:-:S04]  /*0d70*/  IMAD.WIDE R2, R3, 0x4, R20 ;  /* 0x0000000403027825 */ /* 0x000fc800078e0214 */
[----:B------:R-:W-:-:S04]  /*0d80*/  IMAD.WIDE R4, R5, 0x4, R20 ;  /* 0x0000000405047825 */ /* 0x000fc800078e0214 */
[----:B------:R-:W-:-:S04]  /*0d90*/  IMAD.WIDE R6, R7, 0x4, R20 ;  /* 0x0000000407067825 */ /* 0x000fc800078e0214 */
[----:B------:R-:W-:Y:S01]  /*0da0*/  IMAD.WIDE R18, R19, 0x4, R20 ;  /* 0x0000000413127825 */ /* 0x000fe200078e0214 */
[----:B------:R-:W-:-:S03]  /*0db0*/  CS2R R80, SRZ ;  /* 0x0000000000507805 */ /* 0x000fc6000001ff00 */
[--C-:B------:R-:W-:Y:S02]  /*0dc0*/  IMAD R23, R35, 0x40, R30.reuse ;  /* 0x0000004023177824 */ /* 0x100fe400078e021e */
[----:B------:R-:W-:Y:S01]  /*0dd0*/  IMAD R25, R31, 0x40, R30 ;  /* 0x000000401f197824 */ /* 0x000fe200078e021e */
[----:B--2---:R-:W-:Y:S02]  /*0de0*/  SEL R89, R22, RZ, P5 ;  /* 0x000000ff16597207 */ /* 0x004fe40002800000 */
[----:B---3--:R-:W-:Y:S02]  /*0df0*/  SEL R83, R83, RZ, P5 ;  /* 0x000000ff53537207 */ /* 0x008fe40002800000 */
[----:B-----5:R-:W-:Y:S02]  /*0e00*/  SEL R90, R0, RZ, P5 ;  /* 0x000000ff005a7207 */ /* 0x020fe40002800000 */
[----:B------:R-:W-:Y:S02]  /*0e10*/  SEL R84, R84, RZ, P5 ;  /* 0x000000ff54547207 */ /* 0x000fe40002800000 */
[----:B------:R-:W-:-:S02]  /*0e20*/  ISETP.LT.U32.AND P5, PT, R62, 0x47, P4 ;  /* 0x000000473e00780c */ /* 0x000fc400027a1070 */
[----:B------:R-:W-:Y:S02]  /*0e30*/  SEL R66, R66, RZ, P3 ;  /* 0x000000ff42427207 */ /* 0x000fe40001800000 */
[----:B----4-:R-:W-:Y:S02]  /*0e40*/  SEL R60, R60, RZ, P3 ;  /* 0x000000ff3c3c7207 */ /* 0x010fe40001800000 */
[----:B------:R-:W-:-:S07]  /*0e50*/  SEL R58, R58, RZ, P3 ;  /* 0x000000ff3a3a7207 */ /* 0x000fce0001800000 */
[----:B------:R-:W2:Y:S01]  /*0e60*/  @P5 LDG.E.EL R73, desc[UR6][R2.64] ;  /* 0x0000000602495981 */ /* 0x000ea2000c2e1900 */
[----:B------:R-:W-:-:S03]  /*0e70*/  SEL R59, R26, RZ, P3 ;  /* 0x000000ff1a3b7207 */ /* 0x000fc60001800000 */
[----:B------:R-:W3:Y:S01]  /*0e80*/  @P5 LDG.E.EL R82, desc[UR6][R4.64] ;  /* 0x0000000604525981 */ /* 0x000ee2000c2e1900 */
[----:B------:R-:W-:-:S03]  /*0e90*/  ISETP.GE.U32.AND P3, PT, R62, 0x47, PT ;  /* 0x000000473e00780c */ /* 0x000fc60003f66070 */
[----:B------:R-:W4:Y:S04]  /*0ea0*/  @P5 LDG.E.EL R88, desc[UR6][R6.64] ;  /* 0x0000000606585981 */ /* 0x000f28000c2e1900 */
[----:B------:R0:W5:Y:S01]  /*0eb0*/  @P5 LDG.E.EL R86, desc[UR6][R18.64] ;  /* 0x0000000612565981 */ /* 0x000162000c2e1900 */
[----:B------:R-:W-:Y:S02]  /*0ec0*/  SEL R65, R65, RZ, P6 ;  /* 0x000000ff41417207 */ /* 0x000fe40003000000 */
[----:B------:R-:W-:Y:S02]  /*0ed0*/  SEL R63, R63, RZ, P6 ;  /* 0x000000ff3f3f7207 */ /* 0x000fe40003000000 */
[----:B------:R-:W-:Y:S02]  /*0ee0*/  SEL R57, R24, RZ, P6 ;  /* 0x000000ff18397207 */ /* 0x000fe40003000000 */
[----:B------:R-:W-:-:S02]  /*0ef0*/  SEL R61, R61, RZ, P6 ;  /* 0x000000ff3d3d7207 */ /* 0x000fc40003000000 */
[----:B------:R-:W-:Y:S02]  /*0f00*/  ISETP.GT.AND P6, PT, R38, RZ, !P3 ;  /* 0x000000ff2600720c */ /* 0x000fe40005fc4270 */
[-C--:B0-----:R-:W-:Y:S02]  /*0f10*/  LEA R19, R39, R30.reuse, 0x6 ;  /* 0x0000001e27137211 */ /* 0x081fe400078e30ff */
[----:B------:R-:W-:Y:S01]  /*0f20*/  LEA R3, R37, R30, 0x6 ;  /* 0x0000001e25037211 */ /* 0x000fe200078e30ff */
[----:B------:R-:W-:-:S04]  /*0f30*/  IMAD.WIDE R22, R23, 0x4, R20 ;  /* 0x0000000417167825 */ /* 0x000fc800078e0214 */
[----:B------:R-:W-:-:S04]  /*0f40*/  IMAD.WIDE R18, R19, 0x4, R20 ;  /* 0x0000000413127825 */ /* 0x000fc800078e0214 */
[--C-:B------:R-:W-:Y:S01]  /*0f50*/  IMAD.WIDE R24, R25, 0x4, R20.reuse ;  /* 0x0000000419187825 */ /* 0x100fe200078e0214 */
[----:B------:R-:W5:Y:S03]  /*0f60*/  @P6 LDG.E.EL R80, desc[UR6][R18.64] ;  /* 0x0000000612506981 */ /* 0x000f66000c2e1900 */
[----:B------:R-:W-:Y:S01]  /*0f70*/  IMAD.WIDE R2, R3, 0x4, R20 ;  /* 0x0000000403027825 */ /* 0x000fe200078e0214 */
[----:B------:R-:W5:Y:S04]  /*0f80*/  @P6 LDG.E.EL R87, desc[UR6][R22.64] ;  /* 0x0000000616576981 */ /* 0x000f68000c2e1900 */
[----:B------:R-:W5:Y:S04]  /*0f90*/  @P6 LDG.E.EL R85, desc[UR6][R24.64] ;  /* 0x0000000618556981 */ /* 0x000f68000c2e1900 */
[----:B------:R-:W5:Y:S01]  /*0fa0*/  @P6 LDG.E.EL R81, desc[UR6][R2.64] ;  /* 0x0000000602516981 */ /* 0x000f62000c2e1900 */
[----:B------:R-:W-:Y:S01]  /*0fb0*/  FADD R51, R72, R51 ;  /* 0x0000003348337221 */ /* 0x000fe20000000000 */
[----:B------:R-:W-:Y:S01]  /*0fc0*/  FADD R16, R89, R16 ;  /* 0x0000001059107221 */ /* 0x000fe20000000000 */
[----:B------:R-:W-:Y:S01]  /*0fd0*/  FADD R72, R43, R68 ;  /* 0x000000442b487221 */ /* 0x000fe20000000000 */
[----:B------:R-:W-:Y:S01]  /*0fe0*/  FADD R89, R44, R71 ;  /* 0x000000472c597221 */ /* 0x000fe20000000000 */
[----:B------:R-:W-:Y:S01]  /*0ff0*/  FADD R4, R74, R17 ;  /* 0x000000114a047221 */ /* 0x000fe20000000000 */
[----:B------:R-:W-:-:S03]  /*1000*/  CS2R R6, SRZ ;  /* 0x0000000000067805 */ /* 0x000fc6000001ff00 */
[----:B------:R-:W-:Y:S01]  /*1010*/  FADD R75, R4, R75 ;  /* 0x0000004b044b7221 */ /* 0x000fe20000000000 */
[----:B------:R-:W-:Y:S01]  /*1020*/  CS2R R4, SRZ ;  /* 0x0000000000047805 */ /* 0x000fe2000001ff00 */
[----:B------:R-:W-:Y:S01]  /*1030*/  FADD R15, R15, R12 ;  /* 0x0000000c0f0f7221 */ /* 0x000fe20000000000 */
        /* <DEDUP_REMOVED lines=9> */
[----:B------:R-:W-:-:S02]  /*10d0*/  LOP3.LUT R42, R30, 0x1, RZ, 0xfc, !PT ;  /* 0x000000011e2a7812 */ /* 0x000fc400078efcff */
[----:B------:R-:W-:Y:S02]  /*10e0*/  CS2R R8, SRZ ;  /* 0x0000000000087805 */ /* 0x000fe4000001ff00 */
[----:B------:R-:W-:Y:S02]  /*10f0*/  CS2R R12, SRZ ;  /* 0x00000000000c7805 */ /* 0x000fe4000001ff00 */
[----:B------:R-:W-:Y:S02]  /*1100*/  CS2R R14, SRZ ;  /* 0x00000000000e7805 */ /* 0x000fe4000001ff00 */
[----:B------:R-:W-:Y:S02]  /*1110*/  CS2R R16, SRZ ;  /* 0x0000000000107805 */ /* 0x000fe4000001ff00 */
[----:B------:R-:W-:Y:S01]  /*1120*/  LOP3.LUT R28, R69, 0x3c, R28, 0xf8, !PT ;  /* 0x0000003c451c7812 */ /* 0x000fe200078ef81c */
[----:B------:R-:W-:Y:S01]  /*1130*/  FADD R69, R90, R45 ;  /* 0x0000002d5a457221 */ /* 0x000fe20000000000 */
[----:B------:R-:W-:-:S02]  /*1140*/  IMAD R45, R35, 0x40, R42 ;  /* 0x00000040232d7824 */ /* 0x000fc400078e022a */
[----:B------:R-:W-:Y:S01]  /*1150*/  FADD R74, R46, R49 ;  /* 0x000000312e4a7221 */ /* 0x000fe20000000000 */
[----:B------:R-:W-:Y:S01]  /*1160*/  FADD R76, R83, R76 ;  /* 0x0000004c534c7221 */ /* 0x000fe20000000000 */
[-C--:B------:R-:W-:Y:S01]  /*1170*/  LEA R43, R39, R42.reuse, 0x6 ;  /* 0x0000002a272b7211 */ /* 0x080fe200078e30ff */
[----:B------:R-:W-:Y:S01]  /*1180*/  IMAD.MOV.U32 R83, RZ, RZ, RZ ;  /* 0x000000ffff537224 */ /* 0x000fe200078e00ff */
[----:B------:R-:W-:Y:S01]  /*1190*/  LEA R49, R37, R42, 0x6 ;  /* 0x0000002a25317211 */ /* 0x000fe200078e30ff */
[----:B------:R-:W-:Y:S01]  /*11a0*/  IMAD R47, R31, 0x40, R42 ;  /* 0x000000401f2f7824 */ /* 0x000fe200078e022a */
[----:B------:R-:W-:Y:S01]  /*11b0*/  LOP3.LUT R36, R27, R48, RZ, 0xfc, !PT ;  /* 0x000000301b247212 */ /* 0x000fe200078efcff */
[--C-:B------:R-:W-:Y:S01]  /*11c0*/  IMAD.WIDE R44, R45, 0x4, R20.reuse ;  /* 0x000000042d2c7825 */ /* 0x100fe200078e0214 */
[----:B------:R-:W-:Y:S02]  /*11d0*/  LOP3.LUT R0, R27, 0x10, R48, 0xfe, !PT ;  /* 0x000000101b007812 */ /* 0x000fe400078efe30 */
[----:B------:R-:W-:Y:S01]  /*11e0*/  LOP3.LUT R26, R27, 0x20, R48, 0xfe, !PT ;  /* 0x000000201b1a7812 */ /* 0x000fe200078efe30 */
[----:B------:R-:W-:Y:S01]  /*11f0*/  IMAD.MOV.U32 R84, RZ, RZ, RZ ;  /* 0x000000ffff547224 */ /* 0x000fe200078e00ff */
[----:B------:R-:W-:Y:S01]  /*1200*/  LOP3.LUT R27, R27, 0x30, R48, 0xfe, !PT ;  /* 0x000000301b1b7812 */ /* 0x000fe200078efe30 */
[----:B------:R-:W-:-:S04]  /*1210*/  IMAD.WIDE R42, R43, 0x4, R20 ;  /* 0x000000042b2a7825 */ /* 0x000fc800078e0214 */
[----:B------:R-:W-:-:S04]  /*1220*/  IMAD.WIDE R46, R47, 0x4, R20 ;  /* 0x000000042f2e7825 */ /* 0x000fc800078e0214 */
[----:B------:R-:W-:Y:S01]  /*1230*/  IMAD.WIDE R48, R49, 0x4, R20 ;  /* 0x0000000431307825 */ /* 0x000fe200078e0214 */
[----:B--2---:R-:W-:Y:S02]  /*1240*/  SEL R68, R73, RZ, P5 ;  /* 0x000000ff49447207 */ /* 0x004fe40002800000 */
[----:B---3--:R-:W-:Y:S02]  /*1250*/  SEL R82, R82, RZ, P5 ;  /* 0x000000ff52527207 */ /* 0x008fe40002800000 */
[----:B----4-:R-:W-:Y:S02]  /*1260*/  SEL R73, R88, RZ, P5 ;  /* 0x000000ff58497207 */ /* 0x010fe40002800000 */
[----:B-----5:R-:W-:Y:S02]  /*1270*/  SEL R71, R86, RZ, P5 ;  /* 0x000000ff56477207 */ /* 0x020fe40002800000 */
[----:B------:R-:W-:Y:S01]  /*1280*/  ISETP.LT.U32.AND P5, PT, R62, 0x47, P0 ;  /* 0x000000473e00780c */ /* 0x000fe200007a1070 */
[----:B------:R-:W-:Y:S01]  /*1290*/  FADD R88, R41, R10 ;  /* 0x0000000a29587221 */ /* 0x000fe20000000000 */
[----:B------:R-:W-:-:S11]  /*12a0*/  CS2R R10, SRZ ;  /* 0x00000000000a7805 */ /* 0x000fd6000001ff00 */
[----:B------:R0:W2:Y:S04]  /*12b0*/  @P5 LDG.E.EL.128 R4, desc[UR6][R18.64] ;  /* 0x0000000612045981 */ /* 0x0000a8000c2e1d00 */
[----:B------:R-:W3:Y:S04]  /*12c0*/  @P5 LDG.E.EL.128 R8, desc[UR6][R22.64] ;  /* 0x0000000616085981 */ /* 0x000ee8000c2e1d00 */
[----:B------:R-:W4:Y:S01]  /*12d0*/  @P5 LDG.E.EL.128 R12, desc[UR6][R24.64] ;  /* 0x00000006180c5981 */ /* 0x000f22000c2e1d00 */
[----:B0-----:R-:W-:Y:S02]  /*12e0*/  CS2R R18, SRZ ;  /* 0x0000000000127805 */ /* 0x001fe4000001ff00 */
[----:B------:R-:W-:-:S04]  /*12f0*/  SEL R80, R80, RZ, P6 ;  /* 0x000000ff50507207 */ /* 0x000fc80003000000 */
[----:B------:R-:W5:Y:S01]  /*1300*/  @P5 LDG.E.EL.128 R16, desc[UR6][R2.64] ;  /* 0x0000000602105981 */ /* 0x000f62000c2e1d00 */
[----:B------:R-:W-:Y:S02]  /*1310*/  SEL R67, R87, RZ, P6 ;  /* 0x000000ff57437207 */ /* 0x000fe40003000000 */
[----:B------:R-:W-:Y:S02]  /*1320*/  SEL R41, R85, RZ, P6 ;  /* 0x000000ff55297207 */ /* 0x000fe40003000000 */
[----:B------:R-:W-:Y:S02]  /*1330*/  SEL R51, R81, RZ, P6 ;  /* 0x000000ff51337207 */ /* 0x000fe40003000000 */
[----:B------:R-:W-:Y:S01]  /*1340*/  ISETP.GT.AND P6, PT, R32, RZ, !P3 ;  /* 0x000000ff2000720c */ /* 0x000fe20005fc4270 */
[----:B------:R-:W-:Y:S02]  /*1350*/  IMAD.MOV.U32 R86, RZ, RZ, RZ ;  /* 0x000000ffff567224 */ /* 0x000fe400078e00ff */
[----:B------:R-:W-:-:S10]  /*1360*/  IMAD.MOV.U32 R81, RZ, RZ, RZ ;  /* 0x000000ffff517224 */ /* 0x000fd400078e00ff */
[----:B------:R-:W5:Y:S04]  /*1370*/  @P6 LDG.E.EL R83, desc[UR6][R44.64] ;  /* 0x000000062c536981 */ /* 0x000f68000c2e1900 */
        /* <DEDUP_REMOVED lines=13> */
[----:B------:R-:W-:Y:S01]  /*1450*/  HFMA2.MMA R87, -RZ, RZ, 0, 0 ;  /* 0x00000000ff577435 */ /* 0x000fe200000001ff */
[----:B------:R-:W-:Y:S01]  /*1460*/  FADD R78, R91, R78 ;  /* 0x0000004e5b4e7221 */ /* 0x000fe20000000000 */
[----:B------:R-:W-:Y:S01]  /*1470*/  FADD R60, R89, R60 ;  /* 0x0000003c593c7221 */ /* 0x000fe20000000000 */
[----:B------:R-:W-:-:S02]  /*1480*/  CS2R R90, SRZ ;  /* 0x00000000005a7805 */ /* 0x000fc4000001ff00 */
[----:B------:R-:W-:Y:S02]  /*1490*/  CS2R R88, SRZ ;  /* 0x0000000000587805 */ /* 0x000fe4000001ff00 */
[----:B------:R-:W-:Y:S02]  /*14a0*/  CS2R R92, SRZ ;  /* 0x00000000005c7805 */ /* 0x000fe4000001ff00 */
[----:B------:R-:W-:Y:S02]  /*14b0*/  CS2R R94, SRZ ;  /* 0x00000000005e7805 */ /* 0x000fe4000001ff00 */
[----:B--2---:R-:W-:Y:S02]  /*14c0*/  SEL R70, R4, RZ, P5 ;  /* 0x000000ff04467207 */ /* 0x004fe40002800000 */
[----:B------:R-:W-:Y:S02]  /*14d0*/  SEL R72, R5, RZ, P5 ;  /* 0x000000ff05487207 */ /* 0x000fe40002800000 */
[----:B------:R-:W-:-:S02]  /*14e0*/  SEL R63, R6, RZ, P5 ;  /* 0x000000ff063f7207 */ /* 0x000fc40002800000 */
[----:B------:R-:W-:Y:S02]  /*14f0*/  SEL R65, R7, RZ, P5 ;  /* 0x000000ff07417207 */ /* 0x000fe40002800000 */
[----:B---3--:R-:W-:Y:S02]  /*1500*/  SEL R74, R8, RZ, P5 ;  /* 0x000000ff084a7207 */ /* 0x008fe40002800000 */
[----:B------:R-:W-:Y:S02]  /*1510*/  SEL R68, R9, RZ, P5 ;  /* 0x000000ff09447207 */ /* 0x000fe40002800000 */
[----:B------:R-:W-:Y:S02]  /*1520*/  SEL R66, R10, RZ, P5 ;  /* 0x000000ff0a427207 */ /* 0x000fe40002800000 */
[----:B------:R-:W-:Y:S02]  /*1530*/  SEL R61, R11, RZ, P5 ;  /* 0x000000ff0b3d7207 */ /* 0x000fe40002800000 */
[----:B----4-:R-:W-:-:S02]  /*1540*/  SEL R12, R12, RZ, P5 ;  /* 0x000000ff0c0c7207 */ /* 0x010fc40002800000 */
[----:B------:R-:W-:Y:S02]  /*1550*/  SEL R13, R13, RZ, P5 ;  /* 0x000000ff0d0d7207 */ /* 0x000fe40002800000 */
[----:B------:R-:W-:Y:S02]  /*1560*/  SEL R14, R14, RZ, P5 ;  /* 0x000000ff0e0e7207 */ /* 0x000fe40002800000 */
[----:B------:R-:W-:Y:S02]  /*1570*/  SEL R15, R15, RZ, P5 ;  /* 0x000000ff0f0f7207 */ /* 0x000fe40002800000 */
[----:B-----5:R-:W-:Y:S02]  /*1580*/  SEL R16, R16, RZ, P5 ;  /* 0x000000ff10107207 */ /* 0x020fe40002800000 */
[----:B------:R-:W-:Y:S02]  /*1590*/  SEL R17, R17, RZ, P5 ;  /* 0x000000ff11117207 */ /* 0x000fe40002800000 */
[----:B------:R-:W-:-:S02]  /*15a0*/  SEL R18, R18, RZ, P5 ;  /* 0x000000ff12127207 */ /* 0x000fc40002800000 */
[----:B------:R-:W-:Y:S02]  /*15b0*/  SEL R19, R19, RZ, P5 ;  /* 0x000000ff13137207 */ /* 0x000fe40002800000 */
[----:B------:R-:W-:Y:S02]  /*15c0*/  LOP3.LUT R4, R30, 0x2, RZ, 0xfc, !PT ;  /* 0x000000021e047812 */ /* 0x000fe400078efcff */
[----:B------:R-:W-:Y:S02]  /*15d0*/  ISETP.GT.AND P5, PT, R34, RZ, !P3 ;  /* 0x000000ff2200720c */ /* 0x000fe40005fa4270 */
[----:B------:R-:W-:Y:S01]  /*15e0*/  LEA R9, R31, R4, 0x6 ;  /* 0x000000041f097211 */ /* 0x000fe200078e30ff */
[--C-:B------:R-:W-:Y:S02]  /*15f0*/  IMAD R5, R39, 0x40, R4.reuse ;  /* 0x0000004027057824 */ /* 0x100fe400078e0204 */
[--C-:B------:R-:W-:Y:S02]  /*1600*/  IMAD R7, R35, 0x40, R4.reuse ;  /* 0x0000004023077824 */ /* 0x100fe400078e0204 */
[----:B------:R-:W-:Y:S01]  /*1610*/  IMAD R11, R37, 0x40, R4 ;  /* 0x00000040250b7824 */ /* 0x000fe200078e0204 */
[----:B------:R-:W-:Y:S01]  /*1620*/  SEL R79, R83, RZ, P6 ;  /* 0x000000ff534f7207 */ /* 0x000fe20003000000 */
[----:B------:R-:W-:-:S02]  /*1630*/  IMAD.MOV.U32 R83, RZ, RZ, RZ ;  /* 0x000000ffff537224 */ /* 0x000fc400078e00ff */
[----:B------:R-:W-:Y:S01]  /*1640*/  IMAD.WIDE R4, R5, 0x4, R20 ;  /* 0x0000000405047825 */ /* 0x000fe200078e0214 */
[----:B------:R-:W-:-:S03]  /*1650*/  SEL R86, R86, RZ, P6 ;  /* 0x000000ff56567207 */ /* 0x000fc60003000000 */
[--C-:B------:R-:W-:Y:S01]  /*1660*/  IMAD.WIDE R6, R7, 0x4, R20.reuse ;  /* 0x0000000407067825 */ /* 0x100fe200078e0214 */
[----:B------:R-:W-:Y:S01]  /*1670*/  SEL R84, R84, RZ, P6 ;  /* 0x000000ff54547207 */ /* 0x000fe20003000000 */
[----:B------:R-:W2:Y:S02]  /*1680*/  @P5 LDG.E.EL R90, desc[UR6][R4.64] ;  /* 0x00000006045a5981 */ /* 0x000ea4000c2e1900 */
[--C-:B------:R-:W-:Y:S01]  /*1690*/  IMAD.WIDE R8, R9, 0x4, R20.reuse ;  /* 0x0000000409087825 */ /* 0x100fe200078e0214 */
[----:B------:R-:W-:Y:S01]  /*16a0*/  SEL R81, R81, RZ, P6 ;  /* 0x000000ff51517207 */ /* 0x000fe20003000000 */
[----:B------:R-:W3:Y:S02]  /*16b0*/  @P5 LDG.E.EL R87, desc[UR6][R6.64] ;  /* 0x0000000606575981 */ /* 0x000ee4000c2e1900 */
[----:B------:R-:W-:Y:S01]  /*16c0*/  IMAD.WIDE R10, R11, 0x4, R20 ;  /* 0x000000040b0a7825 */ /* 0x000fe200078e0214 */
[----:B------:R-:W-:Y:S01]  /*16d0*/  ISETP.LT.U32.AND P6, PT, R62, 0x47, P1 ;  /* 0x000000473e00780c */ /* 0x000fe20000fc1070 */
[----:B------:R-:W4:Y:S04]  /*16e0*/  @P5 LDG.E.EL R88, desc[UR6][R8.64] ;  /* 0x0000000608585981 */ /* 0x000f28000c2e1900 */
[----:B------:R-:W5:Y:S08]  /*16f0*/  @P5 LDG.E.EL R83, desc[UR6][R10.64] ;  /* 0x000000060a535981 */ /* 0x000f70000c2e1900 */
[----:B------:R0:W5:Y:S04]  /*1700*/  @P6 LDG.E.EL R92, desc[UR6][R42.64] ;  /* 0x000000062a5c6981 */ /* 0x000168000c2e1900 */
[----:B------:R-:W5:Y:S04]  /*1710*/  @P6 LDG.E.EL R93, desc[UR6][R44.64] ;  /* 0x000000062c5d6981 */ /* 0x000f68000c2e1900 */
[----:B------:R-:W5:Y:S04]  /*1720*/  @P6 LDG.E.EL R94, desc[UR6][R46.64] ;  /* 0x000000062e5e6981 */ /* 0x000f68000c2e1900 */
[----:B------:R1:W5:Y:S01]  /*1730*/  @P6 LDG.E.EL R95, desc[UR6][R48.64] ;  /* 0x00000006305f6981 */ /* 0x000362000c2e1900 */
[----:B------:R-:W-:Y:S01]  /*1740*/  FADD R58, R85, R58 ;  /* 0x0000003a553a7221 */ /* 0x000fe20000000000 */
[----:B------:R-:W-:-:S02]  /*1750*/  MOV R85, RZ ;  /* 0x000000ff00557202 */ /* 0x000fc40000000f00 */
[----:B0-----:R-:W-:Y:S02]  /*1760*/  LOP3.LUT R42, R30, 0x3, RZ, 0xfc, !PT ;  /* 0x000000031e2a7812 */ /* 0x001fe400078efcff */
[----:B-1----:R-:W-:Y:S01]  /*1770*/  CS2R R48, SRZ ;  /* 0x0000000000307805 */ /* 0x002fe2000001ff00 */
[----:B------:R-:W-:Y:S01]  /*1780*/  FADD R97, R77, R82 ;  /* 0x000000524d617221 */ /* 0x000fe20000000000 */
[----:B------:R-:W-:Y:S01]  /*1790*/  HFMA2.MMA R82, -RZ, RZ, 0, 0 ;  /* 0x00000000ff527435 */ /* 0x000fe200000001ff */
[----:B------:R-:W-:Y:S01]  /*17a0*/  IMAD.MOV.U32 R77, RZ, RZ, RZ ;  /* 0x000000ffff4d7224 */ /* 0x000fe200078e00ff */
[----:B--2---:R-:W-:Y:S02]  /*17b0*/  SEL R90, R90, RZ, P5 ;  /* 0x000000ff5a5a7207 */ /* 0x004fe40002800000 */
[----:B---3--:R-:W-:Y:S02]  /*17c0*/  SEL R87, R87, RZ, P5 ;  /* 0x000000ff57577207 */ /* 0x008fe40002800000 */
[----:B----4-:R-:W-:-:S02]  /*17d0*/  SEL R88, R88, RZ, P5 ;  /* 0x000000ff58587207 */ /* 0x010fc40002800000 */
[----:B-----5:R-:W-:Y:S02]  /*17e0*/  SEL R83, R83, RZ, P5 ;  /* 0x000000ff53537207 */ /* 0x020fe40002800000 */
[----:B------:R-:W-:Y:S02]  /*17f0*/  ISETP.LT.U32.AND P5, PT, R38, 0x7, !P3 ;  /* 0x000000072600780c */ /* 0x000fe40005fa1070 */
[----:B------:R-:W-:Y:S02]  /*1800*/  SEL R47, R92, RZ, P6 ;  /* 0x000000ff5c2f7207 */ /* 0x000fe40003000000 */
[----:B------:R-:W-:-:S09]  /*1810*/  SEL R46, R93, RZ, P6 ;  /* 0x000000ff5d2e7207 */ /* 0x000fd20003000000 */
[----:B------:R0:W2:Y:S01]  /*1820*/  @P5 LDG.E.EL R85, desc[UR6][R4.64] ;  /* 0x0000000604555981 */ /* 0x0000a2000c2e1900 */
[----:B------:R-:W-:-:S03]  /*1830*/  SEL R45, R94, RZ, P6 ;  /* 0x000000ff5e2d7207 */ /* 0x000fc60003000000 */
[----:B------:R1:W3:Y:S01]  /*1840*/  @P5 LDG.E.EL R91, desc[UR6][R6.64] ;  /* 0x00000006065b5981 */ /* 0x0002e2000c2e1900 */
[----:B------:R-:W-:Y:S02]  /*1850*/  SEL R44, R95, RZ, P6 ;  /* 0x000000ff5f2c7207 */ /* 0x000fe40003000000 */
[----:B------:R-:W-:Y:S01]  /*1860*/  ISETP.LT.U32.AND P6, PT, R62, 0x47, P2 ;  /* 0x000000473e00780c */ /* 0x000fe200017c1070 */
[----:B------:R4:W5:Y:S01]  /*1870*/  @P5 LDG.E.EL R89, desc[UR6][R8.64] ;  /* 0x0000000608595981 */ /* 0x000962000c2e1900 */
[--C-:B0-----:R-:W-:Y:S01]  /*1880*/  IMAD R5, R39, 0x40, R42.reuse ;  /* 0x0000004027057824 */ /* 0x101fe200078e022a */
[----:B------:R-:W-:Y:S02]  /*1890*/  CS2R R92, SRZ ;  /* 0x00000000005c7805 */ /* 0x000fe4000001ff00 */
[----:B------:R0:W5:Y:S01]  /*18a0*/  @P5 LDG.E.EL R48, desc[UR6][R10.64] ;  /* 0x000000060a305981 */ /* 0x000162000c2e1900 */
[----:B-1----:R-:W-:Y:S02]  /*18b0*/  IMAD R7, R35, 0x40, R42 ;  /* 0x0000004023077824 */ /* 0x002fe400078e022a */
[----:B------:R-:W-:Y:S01]  /*18c0*/  IMAD.WIDE R4, R5, 0x4, R20 ;  /* 0x0000000405047825 */ /* 0x000fe200078e0214 */
[----:B----4-:R-:W-:-:S03]  /*18d0*/  LEA R9, R31, R42, 0x6 ;  /* 0x0000002a1f097211 */ /* 0x010fc600078e30ff */
[----:B------:R-:W-:Y:S01]  /*18e0*/  IMAD.WIDE R6, R7, 0x4, R20 ;  /* 0x0000000407067825 */ /* 0x000fe200078e0214 */
[----:B------:R-:W-:Y:S01]  /*18f0*/  ISETP.LT.U32.AND P3, PT, R40, 0x8, !P3 ;  /* 0x000000082800780c */ /* 0x000fe20005f61070 */
[----:B------:R1:W4:Y:S02]  /*1900*/  @P6 LDG.E.EL R49, desc[UR6][R4.64] ;  /* 0x0000000604316981 */ /* 0x000324000c2e1900 */
[----:B0-----:R-:W-:Y:S02]  /*1910*/  IMAD R11, R37, 0x40, R42 ;  /* 0x00000040250b7824 */ /* 0x001fe400078e022a */
[----:B------:R-:W-:Y:S01]  /*1920*/  VIADD R42, R30, 0x4 ;  /* 0x000000041e2a7836 */ /* 0x000fe20000000000 */
[----:B------:R0:W4:Y:S01]  /*1930*/  @P6 LDG.E.EL R92, desc[UR6][R6.64] ;  /* 0x00000006065c6981 */ /* 0x000122000c2e1900 */
[----:B------:R-:W-:Y:S01]  /*1940*/  CS2R R94, SRZ ;  /* 0x00000000005e7805 */ /* 0x000fe2000001ff00 */
[----:B------:R-:W-:-:S04]  /*1950*/  IMAD.WIDE R8, R9, 0x4, R20 ;  /* 0x0000000409087825 */ /* 0x000fc800078e0214 */
[----:B-1----:R-:W-:Y:S01]  /*1960*/  IMAD.WIDE R4, R11, 0x4, R20 ;  /* 0x000000040b047825 */ /* 0x002fe200078e0214 */
[----:B------:R1:W4:Y:S01]  /*1970*/  @P6 LDG.E.EL R94, desc[UR6][R8.64] ;  /* 0x00000006085e6981 */ /* 0x000322000c2e1900 */
[----:B0-----:R-:W-:Y:S02]  /*1980*/  LEA R7, R39, R42, 0x6 ;  /* 0x0000002a27077211 */ /* 0x001fe400078e30ff */
[----:B------:R-:W-:Y:S01]  /*1990*/  IMAD.MOV.U32 R10, RZ, RZ, RZ ;  /* 0x000000ffff0a7224 */ /* 0x000fe200078e00ff */
[----:B------:R0:W4:Y:S01]  /*19a0*/  @P6 LDG.E.EL R95, desc[UR6][R4.64] ;  /* 0x00000006045f6981 */ /* 0x000122000c2e1900 */
[----:B------:R-:W-:Y:S02]  /*19b0*/  IMAD R11, R37, 0x40, R42 ;  /* 0x00000040250b7824 */ /* 0x000fe400078e022a */
[----:B------:R-:W-:-:S04]  /*19c0*/  IMAD.WIDE R6, R7, 0x4, R20 ;  /* 0x0000000407067825 */ /* 0x000fc800078e0214 */
[----:B-1----:R-:W-:Y:S01]  /*19d0*/  IMAD R9, R35, 0x40, R42 ;  /* 0x0000004023097824 */ /* 0x002fe200078e022a */
[----:B------:R1:W4:Y:S01]  /*19e0*/  @P3 LDG.E.EL R10, desc[UR6][R6.64] ;  /* 0x00000006060a3981 */ /* 0x000322000c2e1900 */
[----:B0-----:R-:W-:Y:S02]  /*19f0*/  LEA R5, R31, R42, 0x6 ;  /* 0x0000002a1f057211 */ /* 0x001fe400078e30ff */
[----:B------:R-:W-:-:S04]  /*1a00*/  IMAD.WIDE R8, R9, 0x4, R20 ;  /* 0x0000000409087825 */ /* 0x000fc800078e0214 */
[--C-:B------:R-:W-:Y:S01]  /*1a10*/  IMAD.WIDE R4, R5, 0x4, R20.reuse ;  /* 0x0000000405047825 */ /* 0x100fe200078e0214 */
[----:B------:R0:W4:Y:S03]  /*1a20*/  @P3 LDG.E.EL R93, desc[UR6][R8.64] ;  /* 0x00000006085d3981 */ /* 0x000126000c2e1900 */
[----:B-1----:R-:W-:Y:S01]  /*1a30*/  IMAD.WIDE R6, R11, 0x4, R20 ;  /* 0x000000040b067825 */ /* 0x002fe200078e0214 */
[----:B------:R1:W4:Y:S04]  /*1a40*/  @P3 LDG.E.EL R77, desc[UR6][R4.64] ;  /* 0x00000006044d3981 */ /* 0x000328000c2e1900 */
[----:B------:R-:W4:Y:S01]  /*1a50*/  @P3 LDG.E.EL R82, desc[UR6][R6.64] ;  /* 0x0000000606523981 */ /* 0x000f22000c2e1900 */
[----:B------:R-:W-:-:S02]  /*1a60*/  VIADD R42, R30, 0xf ;  /* 0x0000000f1e2a7836 */ /* 0x000fc40000000000 */
[----:B------:R-:W-:Y:S01]  /*1a70*/  FADD R71, R78, R71 ;  /* 0x000000474e477221 */ /* 0x000fe20000000000 */
[----:B------:R-:W-:Y:S01]  /*1a80*/  FADD R86, R53, R86 ;  /* 0x0000005635567221 */ /* 0x000fe20000000000 */
[----:B------:R-:W-:Y:S01]  /*1a90*/  FADD R50, R50, R51 ;  /* 0x0000003332327221 */ /* 0x000fe20000000000 */
[----:B------:R-:W-:Y:S01]  /*1aa0*/  ISETP.LT.U32.AND P4, PT, R42, 0x47, P4 ;  /* 0x000000472a00780c */ /* 0x000fe20002781070 */
[----:B------:R-:W-:Y:S01]  /*1ab0*/  FADD R51, R71, R16 ;  /* 0x0000001047337221 */ /* 0x000fe20000000000 */
[----:B------:R-:W-:Y:S01]  /*1ac0*/  FADD R59, R59, R84 ;  /* 0x000000543b3b7221 */ /* 0x000fe20000000000 */
[----:B------:R-:W-:Y:S02]  /*1ad0*/  IMAD R43, R39, 0x40, R62 ;  /* 0x00000040272b7824 */ /* 0x000fe400078e023e */
[----:B------:R-:W-:Y:S01]  /*1ae0*/  FADD R16, R86, R63 ;  /* 0x0000003f56107221 */ /* 0x000fe20000000000 */
[----:B------:R-:W-:Y:S01]  /*1af0*/  FADD R84, R57, R90 ;  /* 0x0000005a39547221 */ /* 0x000fe20000000000 */
[----:B------:R-:W-:Y:S01]  /*1b00*/  FADD R75, R75, R80 ;  /* 0x000000504b4b7221 */ /* 0x000fe20000000000 */
[----:B------:R-:W-:Y:S01]  /*1b10*/  FADD R99, R76, R73 ;  /* 0x000000494c637221 */ /* 0x000fe20000000000 */
[----:B------:R-:W-:Y:S01]  /*1b20*/  MOV R11, RZ ;  /* 0x000000ff000b7202 */ /* 0x000fe20000000f00 */
[----:B0-----:R-:W-:Y:S01]  /*1b30*/  FADD R9, R64, R67 ;  /* 0x0000004340097221 */ /* 0x001fe20000000000 */
[----:B------:R-:W-:Y:S01]  /*1b40*/  HFMA2.MMA R96, -RZ, RZ, 0, 0 ;  /* 0x00000000ff607435 */ /* 0x000fe200000001ff */
[----:B------:R-:W-:Y:S01]  /*1b50*/  FADD R56, R56, R87 ;  /* 0x0000005738387221 */ /* 0x000fe20000000000 */
[----:B-1----:R-:W-:-:S04]  /*1b60*/  IMAD.WIDE R4, R43, 0x4, R20 ;  /* 0x000000042b047825 */ /* 0x002fc800078e0214 */
[----:B------:R-:W-:Y:S01]  /*1b70*/  FADD R79, R60, R79 ;  /* 0x0000004f3c4f7221 */ /* 0x000fe20000000000 */
[----:B------:R-:W-:Y:S01]  /*1b80*/  FADD R76, R69, R70 ;  /* 0x00000046454c7221 */ /* 0x000fe20000000000 */
[----:B------:R-:W-:Y:S01]  /*1b90*/  FADD R72, R75, R72 ;  /* 0x000000484b487221 */ /* 0x000fe20000000000 */
[--C-:B------:R-:W-:Y:S01]  /*1ba0*/  IMAD R73, R37, 0x40, R62.reuse ;  /* 0x0000004025497824 */ /* 0x100fe200078e023e */
[----:B------:R-:W-:Y:S01]  /*1bb0*/  LEA R67, R31, R62, 0x6 ;  /* 0x0000003e1f437211 */ /* 0x000fe200078e30ff */
[----:B------:R-:W-:Y:S02]  /*1bc0*/  IMAD R69, R35, 0x40, R62 ;  /* 0x0000004023457824 */ /* 0x000fe400078e023e */
[----:B------:R-:W-:Y:S01]  /*1bd0*/  FADD R75, R97, R74 ;  /* 0x0000004a614b7221 */ /* 0x000fe20000000000 */
[----:B------:R-:W-:Y:S01]  /*1be0*/  FADD R74, R9, R68 ;  /* 0x00000044094a7221 */ /* 0x000fe20000000000 */
[----:B------:R-:W-:Y:S01]  /*1bf0*/  FADD R17, R50, R17 ;  /* 0x0000001132117221 */ /* 0x000fe20000000000 */
[----:B------:R-:W-:-:S04]  /*1c00*/  IMAD.WIDE R8, R73, 0x4, R20 ;  /* 0x0000000449087825 */ /* 0x000fc800078e0214 */
[----:B------:R-:W-:Y:S01]  /*1c10*/  FADD R50, R79, R66 ;  /* 0x000000424f327221 */ /* 0x000fe20000000000 */
[----:B------:R0:W4:Y:S01]  /*1c20*/  @P4 LDG.E.EL R11, desc[UR6][R4.64] ;  /* 0x00000006040b4981 */ /* 0x000122000c2e1900 */
[----:B------:R-:W-:Y:S01]  /*1c30*/  FADD R79, R59, R14 ;  /* 0x0000000e3b4f7221 */ /* 0x000fe20000000000 */
[----:B------:R-:W-:Y:S02]  /*1c40*/  IMAD.MOV.U32 R80, RZ, RZ, RZ ;  /* 0x000000ffff507224 */ /* 0x000fe400078e00ff */
[----:B------:R-:W-:Y:S01]  /*1c50*/  FADD R60, R54, R83 ;  /* 0x00000053363c7221 */ /* 0x000fe20000000000 */
[----:B------:R-:W-:Y:S01]  /*1c60*/  VIADD R59, R43, 0x1 ;  /* 0x000000012b3b7836 */ /* 0x000fe20000000000 */
[----:B------:R-:W-:Y:S01]  /*1c70*/  IADD3 R71, R69, 0x1, RZ ;  /* 0x0000000145477810 */ /* 0x000fe20007ffe0ff */
[----:B------:R-:W-:Y:S01]  /*1c80*/  FADD R88, R55, R88 ;  /* 0x0000005837587221 */ /* 0x000fe20000000000 */
[----:B------:R1:W4:Y:S01]  /*1c90*/  @P4 LDG.E.EL R96, desc[UR6][R8.64] ;  /* 0x0000000608604981 */ /* 0x000322000c2e1900 */
[----:B0-----:R-:W-:-:S04]  /*1ca0*/  IMAD.WIDE R4, R67, 0x4, R20 ;  /* 0x0000000443047825 */ /* 0x001fc800078e0214 */
[----:B------:R-:W-:Y:S01]  /*1cb0*/  FADD R52, R52, R41 ;  /* 0x0000002934347221 */ /* 0x000fe20000000000 */
[----:B------:R-:W-:Y:S01]  /*1cc0*/  FADD R81, R58, R81 ;  /* 0x000000513a517221 */ /* 0x000fe20000000000 */
[----:B------:R-:W-:Y:S01]  /*1cd0*/  CS2R R54, SRZ ;  /* 0x0000000000367805 */ /* 0x000fe2000001ff00 */
[----:B------:R-:W-:Y:S01]  /*1ce0*/  IMAD.MOV.U32 R78, RZ, RZ, RZ ;  /* 0x000000ffff4e7224 */ /* 0x000fe200078e00ff */
[----:B------:R-:W-:Y:S01]  /*1cf0*/  IADD3 R63, R73, 0x1, RZ ;  /* 0x00000001493f7810 */ /* 0x000fe20007ffe0ff */
[----:B------:R-:W-:Y:S01]  /*1d00*/  IMAD.WIDE R58, R59, 0x4, R20 ;  /* 0x000000043b3a7825 */ /* 0x000fe200078e0214 */
[----:B-1----:R-:W-:Y:S01]  /*1d10*/  IADD3 R9, R43, 0x2, RZ ;  /* 0x000000022b097810 */ /* 0x002fe20007ffe0ff */
[----:B------:R0:W4:Y:S02]  /*1d20*/  @P4 LDG.E.EL R80, desc[UR6][R4.64] ;  /* 0x0000000604504981 */ /* 0x000124000c2e1900 */
[----:B------:R-:W-:Y:S01]  /*1d30*/  FADD R84, R84, R65 ;  /* 0x0000004154547221 */ /* 0x000fe20000000000 */
[----:B------:R-:W-:-:S04]  /*1d40*/  IMAD.WIDE R6, R69, 0x4, R20 ;  /* 0x0000000445067825 */ /* 0x000fc800078e0214 */
[----:B------:R-:W-:Y:S01]  /*1d50*/  FADD R13, R52, R13 ;  /* 0x0000000d340d7221 */ /* 0x000fe20000000000 */
[----:B------:R-:W-:Y:S01]  /*1d60*/  FADD R81, R81, R18 ;  /* 0x0000001251517221 */ /* 0x000fe20000000000 */
[----:B------:R-:W-:Y:S02]  /*1d70*/  VIADD R65, R67, 0x1 ;  /* 0x0000000143417836 */ /* 0x000fe40000000000 */
[----:B------:R-:W-:Y:S01]  /*1d80*/  IMAD.WIDE R70, R71, 0x4, R20 ;  /* 0x0000000447467825 */ /* 0x000fe200078e0214 */
[----:B------:R-:W-:Y:S01]  /*1d90*/  CS2R R52, SRZ ;  /* 0x0000000000347805 */ /* 0x000fe2000001ff00 */
[----:B------:R1:W4:Y:S02]  /*1da0*/  @P4 LDG.E.EL R78, desc[UR6][R6.64] ;  /* 0x00000006064e4981 */ /* 0x000324000c2e1900 */
[----:B0-----:R-:W-:Y:S02]  /*1db0*/  VIADD R5, R67, 0x2 ;  /* 0x0000000243057836 */ /* 0x001fe40000000000 */
[----:B------:R-:W-:-:S02]  /*1dc0*/  IMAD.MOV.U32 R18, RZ, RZ, RZ ;  /* 0x000000ffff127224 */ /* 0x000fc400078e00ff */
[----:B------:R-:W-:-:S04]  /*1dd0*/  IMAD.WIDE R62, R63, 0x4, R20 ;  /* 0x000000043f3e7825 */ /* 0x000fc800078e0214 */
[----:B------:R-:W-:-:S04]  /*1de0*/  IMAD.WIDE R8, R9, 0x4, R20 ;  /* 0x0000000409087825 */ /* 0x000fc800078e0214 */
[----:B------:R-:W-:-:S04]  /*1df0*/  IMAD.WIDE R64, R65, 0x4, R20 ;  /* 0x0000000441407825 */ /* 0x000fc800078e0214 */
[----:B------:R-:W-:Y:S01]  /*1e00*/  IMAD.WIDE R4, R5, 0x4, R20 ;  /* 0x0000000405047825 */ /* 0x000fe200078e0214 */
[----:B------:R-:W-:-:S03]  /*1e10*/  MOV R14, RZ ;  /* 0x000000ff000e7202 */ /* 0x000fc60000000f00 */
[----:B-1----:R-:W-:Y:S02]  /*1e20*/  VIADD R7, R69, 0x2 ;  /* 0x0000000245077836 */ /* 0x002fe40000000000 */
[----:B------:R-:W-:Y:S02]  /*1e30*/  FADD R56, R56, R61 ;  /* 0x0000003d38387221 */ /* 0x000fe40000000000 */
[----:B------:R-:W-:-:S04]  /*1e40*/  IMAD.WIDE R6, R7, 0x4, R20 ;  /* 0x0000000407067825 */ /* 0x000fc800078e0214 */
[----:B------:R-:W-:Y:S01]  /*1e50*/  FADD R19, R60, R19 ;  /* 0x000000133c137221 */ /* 0x000fe20000000000 */
[----:B------:R-:W-:Y:S01]  /*1e60*/  VIADD R61, R73, 0x2 ;  /* 0x00000002493d7836 */ /* 0x000fe20000000000 */
[----:B------:R-:W-:-:S03]  /*1e70*/  MOV R57, RZ ;  /* 0x000000ff00397202 */ /* 0x000fc60000000f00 */
[----:B------:R-:W-:Y:S01]  /*1e80*/  IMAD.WIDE R60, R61, 0x4, R20 ;  /* 0x000000043d3c7825 */ /* 0x000fe200078e0214 */
[----:B--2---:R-:W-:Y:S02]  /*1e90*/  SEL R85, R85, RZ, P5 ;  /* 0x000000ff55557207 */ /* 0x004fe40002800000 */
[----:B---3--:R-:W-:Y:S02]  /*1ea0*/  SEL R91, R91, RZ, P5 ;  /* 0x000000ff5b5b7207 */ /* 0x008fe40002800000 */
[----:B-----5:R-:W-:Y:S02]  /*1eb0*/  SEL R86, R89, RZ, P5 ;  /* 0x000000ff59567207 */ /* 0x020fe40002800000 */
[----:B------:R-:W-:Y:S02]  /*1ec0*/  SEL R90, R48, RZ, P5 ;  /* 0x000000ff305a7207 */ /* 0x000fe40002800000 */
[----:B------:R-:W-:Y:S02]  /*1ed0*/  ISETP.GE.U32.AND P5, PT, R42, 0x47, PT ;  /* 0x000000472a00780c */ /* 0x000fe40003fa6070 */
[----:B----4-:R-:W-:-:S02]  /*1ee0*/  SEL R49, R49, RZ, P6 ;  /* 0x000000ff31317207 */ /* 0x010fc40003000000 */
[----:B------:R-:W-:Y:S02]  /*1ef0*/  SEL R87, R92, RZ, P6 ;  /* 0x000000ff5c577207 */ /* 0x000fe40003000000 */
[----:B------:R-:W-:Y:S02]  /*1f00*/  SEL R94, R94, RZ, P6 ;  /* 0x000000ff5e5e7207 */ /* 0x000fe40003000000 */
[----:B------:R-:W-:Y:S02]  /*1f10*/  SEL R92, R95, RZ, P6 ;  /* 0x000000ff5f5c7207 */ /* 0x000fe40003000000 */
[----:B------:R-:W-:Y:S02]  /*1f20*/  ISETP.GT.AND P6, PT, R38, RZ, !P5 ;  /* 0x000000ff2600720c */ /* 0x000fe40006fc4270 */
[----:B------:R-:W-:Y:S01]  /*1f30*/  SEL R83, R10, RZ, P3 ;  /* 0x000000ff0a537207 */ /* 0x000fe20001800000 */
[----:B------:R-:W-:-:S10]  /*1f40*/  HFMA2.MMA R10, -RZ, RZ, 0, 0 ;  /* 0x00000000ff0a7435 */ /* 0x000fd400000001ff */
[----:B------:R-:W2:Y:S01]  /*1f50*/  @P6 LDG.E.EL R55, desc[UR6][R58.64] ;  /* 0x000000063a376981 */ /* 0x000ea2000c2e1900 */
[----:B------:R-:W-:-:S03]  /*1f60*/  SEL R93, R93, RZ, P3 ;  /* 0x000000ff5d5d7207 */ /* 0x000fc60001800000 */
[----:B------:R-:W3:Y:S01]  /*1f70*/  @P6 LDG.E.EL R54, desc[UR6][R70.64] ;  /* 0x0000000646366981 */ /* 0x000ee2000c2e1900 */
[----:B------:R-:W-:-:S03]  /*1f80*/  SEL R48, R77, RZ, P3 ;  /* 0x000000ff4d307207 */ /* 0x000fc60001800000 */
[----:B------:R-:W4:Y:S01]  /*1f90*/  @P6 LDG.E.EL R52, desc[UR6][R62.64] ;  /* 0x000000063e346981 */ /* 0x000f22000c2e1900 */
[----:B------:R-:W-:Y:S02]  /*1fa0*/  SEL R82, R82, RZ, P3 ;  /* 0x000000ff52527207 */ /* 0x000fe40001800000 */
[----:B------:R-:W-:Y:S01]  /*1fb0*/  ISETP.GT.AND P3, PT, R32, RZ, !P5 ;  /* 0x000000ff2000720c */ /* 0x000fe20006f64270 */
[----:B------:R-:W5:-:S12]  /*1fc0*/  @P6 LDG.E.EL R53, desc[UR6][R64.64] ;  /* 0x0000000640356981 */ /* 0x000f58000c2e1900 */
[----:B------:R-:W5:Y:S04]  /*1fd0*/  @P3 LDG.E.EL R18, desc[UR6][R8.64] ;  /* 0x0000000608123981 */ /* 0x000f68000c2e1900 */
[----:B------:R-:W5:Y:S04]  /*1fe0*/  @P3 LDG.E.EL R10, desc[UR6][R4.64] ;  /* 0x00000006040a3981 */ /* 0x000f68000c2e1900 */
[----:B------:R-:W5:Y:S04]  /*1ff0*/  @P3 LDG.E.EL R14, desc[UR6][R6.64] ;  /* 0x00000006060e3981 */ /* 0x000f68000c2e1900 */
[----:B------:R-:W5:Y:S01]  /*2000*/  @P3 LDG.E.EL R57, desc[UR6][R60.64] ;  /* 0x000000063c393981 */ /* 0x000f62000c2e1900 */
[----:B------:R-:W-:Y:S01]  /*2010*/  ISETP.LT.U32.AND P1, PT, R42, 0x47, P1 ;  /* 0x000000472a00780c */ /* 0x000fe20000f21070 */
[----:B------:R-:W-:-:S02]  /*2020*/  IMAD.MOV.U32 R68, RZ, RZ, RZ ;  /* 0x000000ffff447224 */ /* 0x000fc400078e00ff */
[----:B------:R-:W-:Y:S01]  /*2030*/  FADD R47, R76, R47 ;  /* 0x0000002f4c2f7221 */ /* 0x000fe20000000000 */
[----:B------:R-:W-:Y:S01]  /*2040*/  HFMA2.MMA R66, -RZ, RZ, 0, 0 ;  /* 0x00000000ff427435 */ /* 0x000fe200000001ff */
[----:B------:R-:W-:Y:S01]  /*2050*/  FADD R12, R99, R12 ;  /* 0x0000000c630c7221 */ /* 0x000fe20000000000 */
[----:B------:R-:W-:-:S07]  /*2060*/  FADD R89, R72, R85 ;  /* 0x0000005548597221 */ /* 0x000fce0000000000 */
[----:B------:R0:W5:Y:S01]  /*2070*/  @P1 LDG.E.EL R68, desc[UR6][R4.64] ;  /* 0x0000000604441981 */ /* 0x000162000c2e1900 */
[----:B------:R-:W-:Y:S01]  /*2080*/  FADD R12, R12, R45 ;  /* 0x0000002d0c0c7221 */ /* 0x000fe20000000000 */
[----:B------:R-:W-:Y:S01]  /*2090*/  FADD R94, R79, R94 ;  /* 0x0000005e4f5e7221 */ /* 0x000fe20000000000 */
[----:B------:R-:W-:Y:S01]  /*20a0*/  FADD R91, R74, R91 ;  /* 0x0000005b4a5b7221 */ /* 0x000fe20000000000 */
[----:B------:R-:W-:Y:S01]  /*20b0*/  FADD R76, R19, R82 ;  /* 0x00000052134c7221 */ /* 0x000fe20000000000 */
[----:B------:R-:W-:Y:S01]  /*20c0*/  FADD R50, R50, R87 ;  /* 0x0000005732327221 */ /* 0x000fe20000000000 */
[----:B------:R-:W-:Y:S01]  /*20d0*/  IMAD.MOV.U32 R41, RZ, RZ, RZ ;  /* 0x000000ffff297224 */ /* 0x000fe200078e00ff */
[----:B------:R-:W5:Y:S01]  /*20e0*/  @P1 LDG.E.EL R66, desc[UR6][R6.64] ;  /* 0x0000000606421981 */ /* 0x000f62000c2e1900 */
[----:B0-----:R-:W-:Y:S02]  /*20f0*/  SEL R4, R11, RZ, P4 ;  /* 0x000000ff0b047207 */ /* 0x001fe40002000000 */
[----:B------:R-:W-:Y:S01]  /*2100*/  SEL R5, R80, RZ, P4 ;  /* 0x000000ff50057207 */ /* 0x000fe20002000000 */
[----:B------:R-:W-:Y:S01]  /*2110*/  FADD R17, R17, R90 ;  /* 0x0000005a11117221 */ /* 0x000fe20000000000 */
[----:B------:R-:W-:Y:S01]  /*2120*/  SEL R79, R96, RZ, P4 ;  /* 0x000000ff604f7207 */ /* 0x000fe20002000000 */
[----:B------:R-:W-:Y:S01]  /*2130*/  FADD R77, R47, R4 ;  /* 0x000000042f4d7221 */ /* 0x000fe20000000000 */
[----:B------:R-:W-:Y:S01]  /*2140*/  FADD R16, R16, R49 ;  /* 0x0000003110107221 */ /* 0x000fe20000000000 */
[----:B------:R-:W-:Y:S01]  /*2150*/  SEL R85, R78, RZ, P4 ;  /* 0x000000ff4e557207 */ /* 0x000fe20002000000 */
[----:B------:R-:W-:Y:S01]  /*2160*/  FADD R82, R12, R5 ;  /* 0x000000050c527221 */ /* 0x000fe20000000000 */
[----:B------:R-:W-:Y:S01]  /*2170*/  ISETP.GE.AND P4, PT, R30, 0x40, PT ;  /* 0x000000401e00780c */ /* 0x000fe20003f86270 */
[----:B------:R-:W-:Y:S01]  /*2180*/  FADD R72, R84, R83 ;  /* 0x0000005354487221 */ /* 0x000fe20000000000 */
[----:B------:R-:W-:Y:S01]  /*2190*/  ISETP.LT.U32.AND P0, PT, R42, 0x47, P0 ;  /* 0x000000472a00780c */ /* 0x000fe20000701070 */
[----:B------:R-:W-:Y:S01]  /*21a0*/  FADD R15, R88, R15 ;  /* 0x0000000f580f7221 */ /* 0x000fe20000000000 */
[----:B------:R-:W-:Y:S01]  /*21b0*/  FADD R13, R13, R86 ;  /* 0x000000560d0d7221 */ /* 0x000fe20000000000 */
[----:B------:R-:W-:Y:S01]  /*21c0*/  FADD R46, R75, R46 ;  /* 0x0000002e4b2e7221 */ /* 0x000fe20000000000 */
[----:B------:R-:W-:Y:S01]  /*21d0*/  FADD R44, R51, R44 ;  /* 0x0000002c332c7221 */ /* 0x000fe20000000000 */
[----:B------:R-:W-:Y:S01]  /*21e0*/  FADD R88, R81, R92 ;  /* 0x0000005c51587221 */ /* 0x000fe20000000000 */
[----:B------:R0:W5:Y:S01]  /*21f0*/  @P1 LDG.E.EL R41, desc[UR6][R8.64] ;  /* 0x0000000608291981 */ /* 0x000162000c2e1900 */
[----:B------:R-:W-:Y:S01]  /*2200*/  FADD R75, R15, R48 ;  /* 0x000000300f4b7221 */ /* 0x000fe20000000000 */
[----:B------:R-:W-:Y:S01]  /*2210*/  FADD R85, R46, R85 ;  /* 0x000000552e557221 */ /* 0x000fe20000000000 */
[----:B------:R-:W-:Y:S01]  /*2220*/  FADD R79, R44, R79 ;  /* 0x0000004f2c4f7221 */ /* 0x000fe20000000000 */
[----:B------:R-:W-:-:S02]  /*2230*/  CS2R R44, SRZ ;  /* 0x00000000002c7805 */ /* 0x000fc4000001ff00 */
[----:B------:R-:W-:Y:S02]  /*2240*/  CS2R R46, SRZ ;  /* 0x00000000002e7805 */ /* 0x000fe4000001ff00 */
[----:B------:R-:W-:Y:S02]  /*2250*/  IADD3 R43, R43, 0x3, RZ ;  /* 0x000000032b2b7810 */ /* 0x000fe40007ffe0ff */
[----:B0-----:R-:W-:Y:S02]  /*2260*/  CS2R R8, SRZ ;  /* 0x0000000000087805 */ /* 0x001fe4000001ff00 */
[----:B------:R-:W-:Y:S01]  /*2270*/  CS2R R48, SRZ ;  /* 0x0000000000307805 */ /* 0x000fe2000001ff00 */
[----:B------:R-:W-:Y:S01]  /*2280*/  FADD R74, R56, R93 ;  /* 0x0000005d384a7221 */ /* 0x000fe20000000000 */
[----:B------:R0:W5:Y:S02]  /*2290*/  @P0 LDG.E.EL.128 R44, desc[UR6][R58.64] ;  /* 0x000000063a2c0981 */ /* 0x000164000c2e1d00 */
[----:B0-----:R-:W-:-:S02]  /*22a0*/  CS2R R58, SRZ ;  /* 0x00000000003a7805 */ /* 0x001fc4000001ff00 */
[----:B------:R-:W-:Y:S01]  /*22b0*/  ISETP.LT.U32.AND P2, PT, R42, 0x47, P2 ;  /* 0x000000472a00780c */ /* 0x000fe20001741070 */
[----:B------:R-:W-:Y:S01]  /*22c0*/  IMAD.MOV.U32 R42, RZ, RZ, RZ ;  /* 0x000000ffff2a7224 */ /* 0x000fe200078e00ff */
[----:B--2---:R-:W-:Y:S02]  /*22d0*/  SEL R4, R55, RZ, P6 ;  /* 0x000000ff37047207 */ /* 0x004fe40003000000 */
[----:B---3--:R-:W-:-:S03]  /*22e0*/  SEL R54, R54, RZ, P6 ;  /* 0x000000ff36367207 */ /* 0x008fc60003000000 */
[----:B------:R-:W-:Y:S01]  /*22f0*/  FADD R87, R89, R4 ;  /* 0x0000000459577221 */ /* 0x000fe20000000000 */
[----:B----4-:R-:W-:Y:S01]  /*2300*/  SEL R52, R52, RZ, P6 ;  /* 0x000000ff34347207 */ /* 0x010fe20003000000 */
[----:B------:R-:W-:Y:S01]  /*2310*/  FADD R84, R91, R54 ;  /* 0x000000365b547221 */ /* 0x000fe20000000000 */
[----:B------:R-:W-:Y:S02]  /*2320*/  LEA R91, R39, R30, 0x6 ;  /* 0x0000001e275b7211 */ /* 0x000fe400078e30ff */
[----:B-----5:R-:W-:Y:S01]  /*2330*/  SEL R4, R53, RZ, P6 ;  /* 0x000000ff35047207 */ /* 0x020fe20003000000 */
[----:B------:R-:W-:Y:S01]  /*2340*/  FADD R78, R17, R52 ;  /* 0x00000034114e7221 */ /* 0x000fe20000000000 */
[----:B------:R-:W-:Y:S01]  /*2350*/  CS2R R52, SRZ ;  /* 0x0000000000347805 */ /* 0x000fe2000001ff00 */
[----:B------:R-:W-:-:S04]  /*2360*/  IMAD.WIDE R90, R91, 0x4, R20 ;  /* 0x000000045b5a7825 */ /* 0x000fc800078e0214 */
[----:B------:R-:W-:Y:S01]  /*2370*/  FADD R81, R13, R4 ;  /* 0x000000040d517221 */ /* 0x000fe20000000000 */
[----:B------:R-:W-:Y:S02]  /*2380*/  SEL R5, R18, RZ, P3 ;  /* 0x000000ff12057207 */ /* 0x000fe40001800000 */
[----:B------:R-:W-:-:S03]  /*2390*/  SEL R7, R10, RZ, P3 ;  /* 0x000000ff0a077207 */ /* 0x000fc60001800000 */
[----:B------:R-:W-:Y:S01]  /*23a0*/  FADD R86, R16, R5 ;  /* 0x0000000510567221 */ /* 0x000fe20000000000 */
[----:B------:R-:W-:Y:S02]  /*23b0*/  CS2R R16, SRZ ;  /* 0x0000000000107805 */ /* 0x000fe4000001ff00 */
[----:B------:R-:W-:Y:S02]  /*23c0*/  CS2R R18, SRZ ;  /* 0x0000000000127805 */ /* 0x000fe4000001ff00 */
[----:B------:R-:W-:Y:S01]  /*23d0*/  SEL R83, R14, RZ, P3 ;  /* 0x000000ff0e537207 */ /* 0x000fe20001800000 */
[----:B------:R-:W-:Y:S01]  /*23e0*/  FADD R80, R94, R7 ;  /* 0x000000075e507221 */ /* 0x000fe20000000000 */
[----:B------:R-:W-:Y:S02]  /*23f0*/  CS2R R4, SRZ ;  /* 0x0000000000047805 */ /* 0x000fe4000001ff00 */
[----:B------:R-:W-:Y:S02]  /*2400*/  CS2R R6, SRZ ;  /* 0x0000000000067805 */ /* 0x000fe4000001ff00 */
[----:B------:R-:W-:-:S02]  /*2410*/  CS2R R10, SRZ ;  /* 0x00000000000a7805 */ /* 0x000fc4000001ff00 */
[----:B------:R-:W-:Y:S02]  /*2420*/  CS2R R12, SRZ ;  /* 0x00000000000c7805 */ /* 0x000fe4000001ff00 */
[----:B------:R-:W-:Y:S02]  /*2430*/  CS2R R14, SRZ ;  /* 0x00000000000e7805 */ /* 0x000fe4000001ff00 */
[----:B------:R-:W-:Y:S01]  /*2440*/  CS2R R54, SRZ ;  /* 0x0000000000367805 */ /* 0x000fe2000001ff00 */
[----:B------:R-:W-:Y:S01]  /*2450*/  FADD R83, R50, R83 ;  /* 0x0000005332537221 */ /* 0x000fe20000000000 */
[----:B------:R0:W2:Y:S01]  /*2460*/  @!P4 LDG.E.EL.128 R16, desc[UR6][R2.64] ;  /* 0x000000060210c981 */ /* 0x0000a2000c2e1d00 */
[----:B------:R-:W-:-:S03]  /*2470*/  CS2R R50, SRZ ;  /* 0x0000000000327805 */ /* 0x000fc6000001ff00 */
[----:B------:R-:W3:Y:S04]  /*2480*/  @!P4 LDG.E.EL.128 R4, desc[UR6][R22.64] ;  /* 0x000000061604c981 */ /* 0x000ee8000c2e1d00 */
[----:B------:R1:W4:Y:S01]  /*2490*/  @!P4 LDG.E.EL.128 R8, desc[UR6][R24.64] ;  /* 0x000000061808c981 */ /* 0x000322000c2e1d00 */
[----:B0-----:R-:W-:-:S03]  /*24a0*/  SEL R3, R57, RZ, P3 ;  /* 0x000000ff39037207 */ /* 0x001fc60001800000 */
[----:B------:R-:W5:Y:S01]  /*24b0*/  @!P4 LDG.E.EL.128 R12, desc[UR6][R90.64] ;  /* 0x000000065a0cc981 */ /* 0x000f62000c2e1d00 */
[----:B------:R-:W-:Y:S02]  /*24c0*/  ISETP.GT.AND P4, PT, R34, RZ, !P5 ;  /* 0x000000ff2200720c */ /* 0x000fe40006f84270 */
[----:B------:R-:W-:Y:S02]  /*24d0*/  CS2R R56, SRZ ;  /* 0x0000000000387805 */ /* 0x000fe4000001ff00 */
[----:B------:R-:W-:Y:S01]  /*24e0*/  ISETP.LT.U32.AND P3, PT, R38, 0x7, !P5 ;  /* 0x000000072600780c */ /* 0x000fe20006f61070 */
[----:B------:R0:W2:Y:S01]  /*24f0*/  @P0 LDG.E.EL.128 R52, desc[UR6][R64.64] ;  /* 0x0000000640340981 */ /* 0x0000a2000c2e1d00 */
[----:B------:R-:W-:-:S03]  /*2500*/  IMAD.MOV.U32 R89, RZ, RZ, RZ ;  /* 0x000000ffff597224 */ /* 0x000fc600078e00ff */
[----:B------:R0:W3:Y:S01]  /*2510*/  @P0 LDG.E.EL.128 R48, desc[UR6][R70.64] ;  /* 0x0000000646300981 */ /* 0x0000e2000c2e1d00 */
[----:B-1----:R-:W-:-:S03]  /*2520*/  VIADD R25, R73, 0x3 ;  /* 0x0000000349197836 */ /* 0x002fc60000000000 */
[----:B------:R1:W3:Y:S01]  /*2530*/  @P0 LDG.E.EL.128 R56, desc[UR6][R62.64] ;  /* 0x000000063e380981 */ /* 0x0002e2000c2e1d00 */
[----:B0-----:R-:W-:Y:S01]  /*2540*/  IMAD.WIDE R64, R43, 0x4, R20 ;  /* 0x000000042b407825 */ /* 0x001fe200078e0214 */
[----:B------:R-:W-:-:S03]  /*2550*/  HFMA2.MMA R43, -RZ, RZ, 0, 0 ;  /* 0x00000000ff2b7435 */ /* 0x000fc600000001ff */
[----:B------:R-:W-:Y:S02]  /*2560*/  VIADD R70, R30, 0xb ;  /* 0x0000000b1e467836 */ /* 0x000fe40000000000 */
[----:B------:R-:W-:Y:S01]  /*2570*/  FADD R88, R88, R3 ;  /* 0x0000000358587221 */ /* 0x000fe20000000000 */
[----:B------:R-:W-:Y:S01]  /*2580*/  IADD3 R23, R67, 0x3, RZ ;  /* 0x0000000343177810 */ /* 0x000fe20007ffe0ff */
[----:B------:R-:W4:Y:S01]  /*2590*/  @P4 LDG.E.EL R89, desc[UR6][R64.64] ;  /* 0x0000000640594981 */ /* 0x000f22000c2e1900 */
[----:B-1----:R-:W-:Y:S01]  /*25a0*/  IMAD.MOV.U32 R62, RZ, RZ, RZ ;  /* 0x000000ffff3e7224 */ /* 0x002fe200078e00ff */
[-C--:B------:R-:W-:Y:S01]  /*25b0*/  LEA R73, R39, R70.reuse, 0x6 ;  /* 0x0000004627497211 */ /* 0x080fe200078e30ff */
[--C-:B------:R-:W-:Y:S01]  /*25c0*/  IMAD R95, R35, 0x40, R70.reuse ;  /* 0x00000040235f7824 */ /* 0x100fe200078e0246 */
[----:B------:R-:W-:Y:S01]  /*25d0*/  LEA R97, R31, R70, 0x6 ;  /* 0x000000461f617211 */ /* 0x000fe200078e30ff */
[----:B------:R-:W-:Y:S01]  /*25e0*/  IMAD R99, R37, 0x40, R70 ;  /* 0x0000004025637824 */ /* 0x000fe200078e0246 */
[----:B------:R-:W-:Y:S01]  /*25f0*/  ISETP.LT.U32.AND P5, PT, R40, 0x8, !P5 ;  /* 0x000000082800780c */ /* 0x000fe20006fa1070 */
[----:B------:R-:W-:Y:S01]  /*2600*/  VIADD R3, R69, 0x3 ;  /* 0x0000000345037836 */ /* 0x000fe20000000000 */
[----:B------:R0:W4:Y:S01]  /*2610*/  @P3 LDG.E.EL R43, desc[UR6][R64.64] ;  /* 0x00000006402b3981 */ /* 0x000122000c2e1900 */
[----:B------:R-:W-:Y:S01]  /*2620*/  MOV R31, RZ ;  /* 0x000000ff001f7202 */ /* 0x000fe20000000f00 */
[----:B------:R-:W-:Y:S01]  /*2630*/  IMAD.MOV.U32 R35, RZ, RZ, RZ ;  /* 0x000000ffff237224 */ /* 0x000fe200078e00ff */
[----:B------:R-:W-:Y:S01]  /*2640*/  IADD3 R71, R73, 0x1, RZ ;  /* 0x0000000149477810 */ /* 0x000fe20007ffe0ff */
[----:B------:R1:W4:Y:S01]  /*2650*/  @P1 LDG.E.EL R62, desc[UR6][R60.64] ;  /* 0x000000063c3e1981 */ /* 0x000322000c2e1900 */
[----:B------:R-:W-:Y:S01]  /*2660*/  IMAD.MOV.U32 R37, RZ, RZ, RZ ;  /* 0x000000ffff257224 */ /* 0x000fe200078e00ff */
[----:B------:R-:W-:Y:S01]  /*2670*/  IADD3 R93, R95, 0x1, RZ ;  /* 0x000000015f5d7810 */ /* 0x000fe20007ffe0ff */
[----:B------:R-:W-:Y:S01]  /*2680*/  HFMA2.MMA R40, -RZ, RZ, 0, 0 ;  /* 0x00000000ff287435 */ /* 0x000fe200000001ff */
[----:B------:R-:W-:Y:S01]  /*2690*/  IMAD.WIDE R2, R3, 0x4, R20 ;  /* 0x0000000403027825 */ /* 0x000fe200078e0214 */
[----:B0-----:R-:W-:-:S03]  /*26a0*/  IADD3 R65, R99, 0x1, RZ ;  /* 0x0000000163417810 */ /* 0x001fc60007ffe0ff */
[--C-:B------:R-:W-:Y:S01]  /*26b0*/  IMAD.WIDE R22, R23, 0x4, R20.reuse ;  /* 0x0000000417167825 */ /* 0x100fe200078e0214 */
[----:B------:R-:W-:Y:S01]  /*26c0*/  MOV R63, RZ ;  /* 0x000000ff003f7202 */ /* 0x000fe20000000f00 */
[----:B------:R-:W4:Y:S02]  /*26d0*/  @P3 LDG.E.EL R31, desc[UR6][R2.64] ;  /* 0x00000006021f3981 */ /* 0x000f24000c2e1900 */
[--C-:B------:R-:W-:Y:S02]  /*26e0*/  IMAD.WIDE R24, R25, 0x4, R20.reuse ;  /* 0x0000000419187825 */ /* 0x100fe400078e0214 */
[----:B------:R-:W4:Y:S02]  /*26f0*/  @P3 LDG.E.EL R35, desc[UR6][R22.64] ;  /* 0x0000000616233981 */ /* 0x000f24000c2e1900 */
[----:B-1----:R-:W-:Y:S02]  /*2700*/  VIADD R61, R97, 0x1 ;  /* 0x00000001613d7836 */ /* 0x002fe40000000000 */
[----:B------:R-:W-:Y:S01]  /*2710*/  IMAD.MOV.U32 R39, RZ, RZ, RZ ;  /* 0x000000ffff277224 */ /* 0x000fe200078e00ff */
[----:B------:R-:W4:Y:S01]  /*2720*/  @P3 LDG.E.EL R37, desc[UR6][R24.64] ;  /* 0x0000000618253981 */ /* 0x000f22000c2e1900 */
[----:B------:R-:W-:Y:S01]  /*2730*/  IMAD.WIDE R70, R71, 0x4, R20 ;  /* 0x0000000447467825 */ /* 0x000fe200078e0214 */
[----:B------:R-:W-:-:S03]  /*2740*/  CS2R R90, SRZ ;  /* 0x00000000005a7805 */ /* 0x000fc6000001ff00 */
[--C-:B------:R-:W-:Y:S01]  /*2750*/  IMAD.WIDE R92, R93, 0x4, R20.reuse ;  /* 0x000000045d5c7825 */ /* 0x100fe200078e0214 */
[----:B------:R-:W-:Y:S01]  /*2760*/  MOV R67, RZ ;  /* 0x000000ff00437202 */ /* 0x000fe20000000f00 */
[----:B------:R0:W4:Y:S02]  /*2770*/  @P5 LDG.E.EL R39, desc[UR6][R70.64] ;  /* 0x0000000646275981 */ /* 0x000124000c2e1900 */
[--C-:B------:R-:W-:Y:S02]  /*2780*/  IMAD.WIDE R60, R61, 0x4, R20.reuse ;  /* 0x000000043d3c7825 */ /* 0x100fe400078e0214 */
[----:B------:R-:W4:Y:S02]  /*2790*/  @P5 LDG.E.EL R40, desc[UR6][R92.64] ;  /* 0x000000065c285981 */ /* 0x000f24000c2e1900 */
[----:B------:R-:W-:Y:S02]  /*27a0*/  IMAD.WIDE R64, R65, 0x4, R20 ;  /* 0x0000000441407825 */ /* 0x000fe400078e0214 */
[----:B------:R1:W4:Y:S04]  /*27b0*/  @P5 LDG.E.EL R42, desc[UR6][R60.64] ;  /* 0x000000063c2a5981 */ /* 0x000328000c2e1900 */
[----:B------:R-:W4:Y:S01]  /*27c0*/  @P5 LDG.E.EL R63, desc[UR6][R64.64] ;  /* 0x00000006403f5981 */ /* 0x000f22000c2e1900 */
[----:B------:R-:W-:Y:S01]  /*27d0*/  IMAD.MOV.U32 R69, RZ, RZ, RZ ;  /* 0x000000ffff457224 */ /* 0x000fe200078e00ff */
[----:B0-----:R-:W-:-:S02]  /*27e0*/  CS2R R70, SRZ ;  /* 0x0000000000467805 */ /* 0x001fc4000001ff00 */
[----:B------:R0:W4:Y:S01]  /*27f0*/  @P4 LDG.E.EL R91, desc[UR6][R2.64] ;  /* 0x00000006025b4981 */ /* 0x000122000c2e1900 */
[----:B-1----:R-:W-:-:S03]  /*2800*/  HFMA2.MMA R60, -RZ, RZ, 0, 0 ;  /* 0x00000000ff3c7435 */ /* 0x002fc600000001ff */
[----:B------:R1:W4:Y:S04]  /*2810*/  @P4 LDG.E.EL R90, desc[UR6][R22.64] ;  /* 0x00000006165a4981 */ /* 0x000328000c2e1900 */
[----:B------:R1:W4:Y:S01]  /*2820*/  @P4 LDG.E.EL R67, desc[UR6][R24.64] ;  /* 0x0000000618434981 */ /* 0x000322000c2e1900 */
[----:B0-----:R-:W-:-:S04]  /*2830*/  IMAD.WIDE R2, R73, 0x4, R20 ;  /* 0x0000000449027825 */ /* 0x001fc800078e0214 */
[--C-:B-1----:R-:W-:Y:S01]  /*2840*/  IMAD.WIDE R22, R95, 0x4, R20.reuse ;  /* 0x000000045f167825 */ /* 0x102fe200078e0214 */
[----:B------:R0:W4:Y:S03]  /*2850*/  @P2 LDG.E.EL R69, desc[UR6][R2.64] ;  /* 0x0000000602452981 */ /* 0x000126000c2e1900 */
[--C-:B------:R-:W-:Y:S01]  /*2860*/  IMAD.WIDE R24, R97, 0x4, R20.reuse ;  /* 0x0000000461187825 */ /* 0x100fe200078e0214 */
[----:B------:R-:W4:Y:S03]  /*2870*/  @P2 LDG.E.EL R70, desc[UR6][R22.64] ;  /* 0x0000000616462981 */ /* 0x000f26000c2e1900 */
[----:B------:R-:W-:Y:S01]  /*2880*/  IMAD.WIDE R20, R99, 0x4, R20 ;  /* 0x0000000463147825 */ /* 0x000fe200078e0214 */
[----:B------:R-:W4:Y:S04]  /*2890*/  @P2 LDG.E.EL R71, desc[UR6][R24.64] ;  /* 0x0000000618472981 */ /* 0x000f28000c2e1900 */
[----:B------:R1:W4:Y:S01]  /*28a0*/  @P2 LDG.E.EL R60, desc[UR6][R20.64] ;  /* 0x00000006143c2981 */ /* 0x000322000c2e1900 */
[----:B------:R-:W-:-:S02]  /*28b0*/  SHF.R.S32.HI R29, RZ, 0x3, R29 ;  /* 0x00000003ff1d7819 */ /* 0x000fc4000001141d */
[----:B------:R-:W-:-:S03]  /*28c0*/  ISETP.GT.AND P6, PT, R30, 0x37, PT ;  /* 0x000000371e00780c */ /* 0x000fc60003fc4270 */
[----:B0-----:R-:W-:Y:S01]  /*28d0*/  VIADD R2, R29, 0x2 ;  /* 0x000000021d027836 */ /* 0x001fe20000000000 */
[----:B------:R-:W-:Y:S02]  /*28e0*/  SEL R61, RZ, 0x9, !P6 ;  /* 0x00000009ff3d7807 */ /* 0x000fe40007000000 */
[----:B------:R-:W-:-:S04]  /*28f0*/  ISETP.GE.AND P6, PT, R30, 0x38, PT ;  /* 0x000000381e00780c */ /* 0x000fc80003fc6270 */
[----:B------:R-:W-:Y:S02]  /*2900*/  SEL R30, R2, RZ, !P6 ;  /* 0x000000ff021e7207 */ /* 0x000fe40007000000 */
[----:B------:R-:W-:Y:S02]  /*2910*/  ISETP.GE.AND P6, PT, R32, 0x7, PT ;  /* 0x000000072000780c */ /* 0x000fe40003fc6270 */
[----:B------:R-:W-:-:S04]  /*2920*/  IADD3 R2, R32, 0x2, RZ ;  /* 0x0000000220027810 */ /* 0x000fc80007ffe0ff */
[----:B------:R-:W-:Y:S02]  /*2930*/  SEL R2, R2, RZ, !P6 ;  /* 0x000000ff02027207 */ /* 0x000fe40007000000 */
[----:B------:R-:W-:-:S03]  /*2940*/  ISETP.GT.AND P6, PT, R32, 0x6, PT ;  /* 0x000000062000780c */ /* 0x000fc60003fc4270 */
[----:B-1----:R-:W-:-:S10]  /*2950*/  VIADD R20, R2, 0x9 ;  /* 0x0000000902147836 */ /* 0x002fd40000000000 */
[----:B------:R-:W-:Y:S01]  /*2960*/  @!P6 IADD3 R20, R2, RZ, RZ ;  /* 0x000000ff0214e210 */ /* 0x000fe20007ffe0ff */
[C---:B------:R-:W-:Y:S01]  /*2970*/  VIADD R2, R34.reuse, 0x2 ;  /* 0x0000000222027836 */ /* 0x040fe20000000000 */
[----:B------:R-:W-:-:S04]  /*2980*/  ISETP.GE.AND P6, PT, R34, 0x7, PT ;  /* 0x000000072200780c */ /* 0x000fc80003fc6270 */
[----:B------:R-:W-:Y:S02]  /*2990*/  SEL R2, R2, RZ, !P6 ;  /* 0x000000ff02027207 */ /* 0x000fe40007000000 */
[----:B------:R-:W-:Y:S01]  /*29a0*/  ISETP.GT.AND P6, PT, R34, 0x6, PT ;  /* 0x000000062200780c */ /* 0x000fe20003fc4270 */
[----:B------:R-:W0:Y:S01]  /*29b0*/  S2R R22, SR_TID.X ;  /* 0x0000000000167919 */ /* 0x000e220000002100 */
[----:B------:R-:W-:-:S11]  /*29c0*/  IADD3 R21, R2, 0x9, RZ ;  /* 0x0000000902157810 */ /* 0x000fd60007ffe0ff */
[----:B------:R-:W-:Y:S01]  /*29d0*/  @!P6 IMAD.MOV R21, RZ, RZ, R2 ;  /* 0x000000ffff15e224 */ /* 0x000fe200078e0202 */
[----:B------:R-:W-:-:S04]  /*29e0*/  MOV R2, 0x9 ;  /* 0x0000000900027802 */ /* 0x000fc80000000f00 */
[----:B------:R-:W-:Y:S01]  /*29f0*/  VIADDMNMX R3, R38, 0x2, R2, PT ;  /* 0x0000000226037846 */ /* 0x000fe20003800102 */
[----:B------:R-:W1:Y:S03]  /*2a00*/  S2UR UR5, SR_CgaCtaId ;  /* 0x00000000000579c3 */ /* 0x000e660000008800 */
[----:B------:R-:W-:Y:S01]  /*2a10*/  IADD3 R23, -R38, R3, RZ ;  /* 0x0000000326177210 */ /* 0x000fe20007ffe1ff */
[----:B------:R-:W-:Y:S01]  /*2a20*/  IMAD.IADD R30, R61, 0x1, R30 ;  /* 0x000000013d1e7824 */ /* 0x000fe200078e021e */
[----:B------:R-:W-:Y:S02]  /*2a30*/  VIADDMNMX R2, R33, 0x2, R2, PT ;  /* 0x0000000221027846 */ /* 0x000fe40003800102 */
[----:B------:R-:W-:Y:S02]  /*2a40*/  LOP3.LUT R25, R23, 0x1, RZ, 0xfc, !PT ;  /* 0x0000000117197812 */ /* 0x000fe400078efcff */
[----:B------:R-:W-:-:S02]  /*2a50*/  IADD3 R23, R2, -R29, -R33 ;  /* 0x8000001d02177210 */ /* 0x000fc40007ffe821 */
[--C-:B------:R-:W-:Y:S02]  /*2a60*/  IADD3 R64, R30, R25, -R29.reuse ;  /* 0x000000191e407210 */ /* 0x100fe40007ffe81d */
[--C-:B------:R-:W-:Y:S02]  /*2a70*/  IADD3 R25, R20, -R32, -R29.reuse ;  /* 0x8000002014197210 */ /* 0x100fe40007ffe81d */
[--C-:B------:R-:W-:Y:S01]  /*2a80*/  IADD3 R24, R23, 0x1, R30.reuse ;  /* 0x0000000117187810 */ /* 0x100fe20007ffe01e */
[--C-:B------:R-:W-:Y:S01]  /*2a90*/  IMAD.IADD R23, R30, 0x1, -R29.reuse ;  /* 0x000000011e177824 */ /* 0x100fe200078e0a1d */
[----:B------:R-:W-:Y:S02]  /*2aa0*/  IADD3 R61, R25, 0x1, R30 ;  /* 0x00000001193d7810 */ /* 0x000fe40007ffe01e */
[----:B------:R-:W-:Y:S01]  /*2ab0*/  IADD3 R65, R21, -R34, -R29 ;  /* 0x8000002215417210 */ /* 0x000fe20007ffe81d */
[----:B------:R-:W-:Y:S02]  /*2ac0*/  IMAD R24, R2, R23, R24 ;  /* 0x0000001702187224 */ /* 0x000fe400078e0218 */
[----:B------:R-:W-:Y:S01]  /*2ad0*/  IMAD R61, R23, R20, R61 ;  /* 0x00000014173d7224 */ /* 0x000fe200078e023d */
[----:B------:R-:W-:Y:S01]  /*2ae0*/  IADD3 R92, R65, 0x1, R30 ;  /* 0x00000001415c7810 */ /* 0x000fe20007ffe01e */
[----:B------:R-:W-:-:S04]  /*2af0*/  IMAD.HI R2, R28, 0x66666667, RZ ;  /* 0x666666671c027827 */ /* 0x000fc800078e02ff */
[----:B0-----:R-:W-:Y:S02]  /*2b00*/  IMAD.SHL.U32 R20, R22, 0x100, RZ ;  /* 0x0000010016147824 */ /* 0x001fe400078e00ff */
[----:B------:R-:W-:Y:S01]  /*2b10*/  IMAD R64, R3, R23, R64 ;  /* 0x0000001703407224 */ /* 0x000fe200078e0240 */
[----:B------:R-:W-:Y:S01]  /*2b20*/  SHF.R.U32.HI R3, RZ, 0x1f, R2 ;  /* 0x0000001fff037819 */ /* 0x000fe20000011602 */
[----:B------:R-:W-:Y:S01]  /*2b30*/  IMAD R92, R23, R21, R92 ;  /* 0x00000015175c7224 */ /* 0x000fe200078e025c */
[----:B------:R-:W-:Y:S01]  /*2b40*/  IADD3 R25, R29, -R30, RZ ;  /* 0x8000001e1d197210 */ /* 0x000fe20007ffe0ff */
[----:B------:R-:W-:Y:S01]  /*2b50*/  UMOV UR4, 0x400 ;  /* 0x0000040000047882 */ /* 0x000fe20000000000 */
[----:B------:R-:W-:Y:S02]  /*2b60*/  SHF.R.U32.HI R21, RZ, 0x4, R22 ;  /* 0x00000004ff157819 */ /* 0x000fe40000011616 */
[----:B------:R-:W-:Y:S01]  /*2b70*/  LOP3.LUT R20, R20, 0xf00, RZ, 0xc0, !PT ;  /* 0x00000f0014147812 */ /* 0x000fe200078ec0ff */
[----:B-1----:R-:W-:Y:S01]  /*2b80*/  UPRMT UR4, UR5, 0x654, UR4 ;  /* 0x0000065405047896 */ /* 0x002fe20008000004 */
[----:B------:R-:W-:Y:S01]  /*2b90*/  LEA.HI.SX32 R29, R2, R3, 0x17 ;  /* 0x00000003021d7211 */ /* 0x000fe200078fbaff */
[----:B------:R-:W-:Y:S01]  /*2ba0*/  IMAD R33, R33, R25, R24 ;  /* 0x0000001921217224 */ /* 0x000fe200078e0218 */
[----:B------:R-:W-:-:S02]  /*2bb0*/  SGXT.U32 R21, R21, 0x4 ;  /* 0x000000041515781a */ /* 0x000fc40000000000 */
[C---:B------:R-:W-:Y:S02]  /*2bc0*/  LOP3.LUT R3, R20.reuse, 0x40, RZ, 0xfc, !PT ;  /* 0x0000004014037812 */ /* 0x040fe400078efcff */
[C---:B------:R-:W-:Y:S02]  /*2bd0*/  LOP3.LUT R23, R20.reuse, 0x80, RZ, 0xfc, !PT ;  /* 0x0000008014177812 */ /* 0x040fe400078efcff */
[----:B------:R-:W-:Y:S02]  /*2be0*/  LOP3.LUT R24, R20, 0xc0, RZ, 0xfc, !PT ;  /* 0x000000c014187812 */ /* 0x000fe400078efcff */
[----:B------:R-:W-:Y:S01]  /*2bf0*/  SHF.L.U32 R30, R22, 0x2, RZ ;  /* 0x00000002161e7819 */ /* 0x000fe200000006ff */
[----:B------:R-:W-:Y:S01]  /*2c00*/  IMAD R38, R38, R25, R64 ;  /* 0x0000001926267224 */ /* 0x000fe200078e0240 */
[----:B------:R-:W-:Y:S01]  /*2c10*/  LOP3.LUT R2, R20, R21, RZ, 0xfc, !PT ;  /* 0x0000001514027212 */ /* 0x000fe200078efcff */
[-C--:B------:R-:W-:Y:S01]  /*2c20*/  IMAD R32, R32, R25.reuse, R61 ;  /* 0x0000001920207224 */ /* 0x080fe200078e023d */
[----:B------:R-:W-:Y:S01]  /*2c30*/  LEA.HI R3, R3, UR4, RZ, 0x1e ;  /* 0x0000000403037c11 */ /* 0x000fe2000f8ff0ff */
[----:B------:R-:W-:Y:S01]  /*2c40*/  IMAD R34, R34, R25, R92 ;  /* 0x0000001922227224 */ /* 0x000fe200078e025c */
[----:B------:R-:W-:-:S02]  /*2c50*/  LEA.HI R21, R20, UR4, RZ, 0x1e ;  /* 0x0000000414157c11 */ /* 0x000fc4000f8ff0ff */
[----:B------:R-:W-:Y:S02]  /*2c60*/  LEA.HI R23, R23, UR4, RZ, 0x1e ;  /* 0x0000000417177c11 */ /* 0x000fe4000f8ff0ff */
[----:B------:R-:W-:Y:S02]  /*2c70*/  LEA.HI R25, R24, UR4, RZ, 0x1e ;  /* 0x0000000418197c11 */ /* 0x000fe4000f8ff0ff */
[----:B------:R-:W-:Y:S01]  /*2c80*/  LOP3.LUT R30, R30, 0x3fc, RZ, 0xc0, !PT ;  /* 0x000003fc1e1e7812 */ /* 0x000fe200078ec0ff */
[C---:B------:R-:W-:Y:S01]  /*2c90*/  IMAD R20, R2.reuse, 0x4, R3 ;  /* 0x0000000402147824 */ /* 0x040fe200078e0203 */
[C---:B------:R-:W-:Y:S02]  /*2ca0*/  LEA R21, R2.reuse, R21, 0x2 ;  /* 0x0000001502157211 */ /* 0x040fe400078e10ff */
[C---:B------:R-:W-:Y:S01]  /*2cb0*/  LEA R3, R2.reuse, R23, 0x2 ;  /* 0x0000001702037211 */ /* 0x040fe200078e10ff */
[----:B------:R-:W-:Y:S01]  /*2cc0*/  IMAD R2, R2, 0x4, R25 ;  /* 0x0000000402027824 */ /* 0x000fe200078e0219 */
[----:B------:R-:W-:-:S02]  /*2cd0*/  LOP3.LUT R23, R30, 0x400, RZ, 0xfc, !PT ;  /* 0x000004001e177812 */ /* 0x000fc400078efcff */
[C---:B------:R-:W-:Y:S02]  /*2ce0*/  LOP3.LUT R24, R30.reuse, 0x800, RZ, 0xfc, !PT ;  /* 0x000008001e187812 */ /* 0x040fe400078efcff */
[----:B------:R-:W-:Y:S01]  /*2cf0*/  LOP3.LUT R25, R30, 0xc00, RZ, 0xfc, !PT ;  /* 0x00000c001e197812 */ /* 0x000fe200078efcff */
[C---:B------:R-:W-:Y:S01]  /*2d00*/  IMAD R28, R29.reuse, -0x500, R28 ;  /* 0xfffffb001d1c7824 */ /* 0x040fe200078e021c */
[----:B------:R-:W-:Y:S02]  /*2d10*/  SHF.R.U32.HI R23, RZ, 0x2, R23 ;  /* 0x00000002ff177819 */ /* 0x000fe40000011617 */
[----:B------:R-:W-:Y:S02]  /*2d20*/  SHF.R.U32.HI R24, RZ, 0x2, R24 ;  /* 0x00000002ff187819 */ /* 0x000fe40000011618 */
[----:B------:R-:W-:Y:S01]  /*2d30*/  SHF.R.U32.HI R25, RZ, 0x2, R25 ;  /* 0x00000002ff197819 */ /* 0x000fe20000011619 */
[----:B------:R-:W-:Y:S01]  /*2d40*/  IMAD R29, R29, 0x14000, R28 ;  /* 0x000140001d1d7824 */ /* 0x000fe200078e021c */
[----:B------:R-:W-:-:S02]  /*2d50*/  LOP3.LUT R22, R22, 0xf0, RZ, 0xc0, !PT ;  /* 0x000000f016167812 */ /* 0x000fc400078ec0ff */
[----:B------:R-:W-:Y:S02]  /*2d60*/  LOP3.LUT R23, R23, 0x1f0, RZ, 0xc0, !PT ;  /* 0x000001f017177812 */ /* 0x000fe400078ec0ff */
[----:B------:R-:W-:Y:S02]  /*2d70*/  LOP3.LUT R24, R24, 0x2f0, RZ, 0xc0, !PT ;  /* 0x000002f018187812 */ /* 0x000fe400078ec0ff */
[----:B------:R-:W-:Y:S01]  /*2d80*/  LOP3.LUT R28, R25, 0x3f0, RZ, 0xc0, !PT ;  /* 0x000003f0191c7812 */ /* 0x000fe200078ec0ff */
[----:B------:R-:W-:Y:S01]  /*2d90*/  VIADD R25, R22, UR4 ;  /* 0x0000000416197c36 */ /* 0x000fe20008000000 */
[----:B------:R-:W-:Y:S01]  /*2da0*/  IADD3 R23, R23, UR4, RZ ;  /* 0x0000000417177c10 */ /* 0x000fe2000fffe0ff */
[----:B------:R-:W-:Y:S01]  /*2db0*/  VIADD R61, R24, UR4 ;  /* 0x00000004183d7c36 */ /* 0x000fe20008000000 */
[----:B------:R-:W-:Y:S02]  /*2dc0*/  IADD3 R65, R28, UR4, RZ ;  /* 0x000000041c417c10 */ /* 0x000fe4000fffe0ff */
[----:B------:R-:W-:Y:S01]  /*2dd0*/  SEL R28, R45, RZ, P0 ;  /* 0x000000ff2d1c7207 */ /* 0x000fe20000000000 */
[C---:B------:R-:W-:Y:S01]  /*2de0*/  IMAD R25, R30.reuse, 0x4, R25 ;  /* 0x000000041e197824 */ /* 0x040fe200078e0219 */
[C---:B------:R-:W-:Y:S01]  /*2df0*/  LEA R24, R30.reuse, R23, 0x2 ;  /* 0x000000171e187211 */ /* 0x040fe200078e10ff */
[C---:B------:R-:W-:Y:S01]  /*2e00*/  IMAD R23, R30.reuse, 0x4, R61 ;  /* 0x000000041e177824 */ /* 0x040fe200078e023d */
[----:B------:R-:W-:Y:S01]  /*2e10*/  LEA R22, R30, R65, 0x2 ;  /* 0x000000411e167211 */ /* 0x000fe200078e10ff */
[----:B------:R-:W-:Y:S01]  /*2e20*/  FADD R28, R87, R28 ;  /* 0x0000001c571c7221 */ /* 0x000fe20000000000 */
[----:B------:R-:W-:-:S02]  /*2e30*/  SEL R44, R44, RZ, P0 ;  /* 0x000000ff2c2c7207 */ /* 0x000fc40000000000 */
[----:B------:R-:W-:Y:S02]  /*2e40*/  SEL R61, R46, RZ, P0 ;  /* 0x000000ff2e3d7207 */ /* 0x000fe40000000000 */
[----:B------:R-:W-:Y:S01]  /*2e50*/  SEL R41, R41, RZ, P1 ;  /* 0x000000ff29297207 */ /* 0x000fe20000800000 */
[----:B------:R-:W-:Y:S01]  /*2e60*/  FADD R44, R77, R44 ;  /* 0x0000002c4d2c7221 */ /* 0x000fe20000000000 */
[----:B------:R-:W-:Y:S01]  /*2e70*/  SEL R68, R68, RZ, P1 ;  /* 0x000000ff44447207 */ /* 0x000fe20000800000 */
[----:B-----5:R-:W-:Y:S04]  /*2e80*/  STS [R21], R12 ;  /* 0x0000000c15007388 */ /* 0x020fe80000000800 */
[----:B------:R-:W-:Y:S04]  /*2e90*/  STS [R20+0x100], R13 ;  /* 0x0001000d14007388 */ /* 0x000fe80000000800 */
[----:B------:R-:W-:Y:S01]  /*2ea0*/  STS [R3+0x200], R14 ;  /* 0x0002000e03007388 */ /* 0x000fe20000000800 */
[----:B--2---:R-:W-:-:S03]  /*2eb0*/  SEL R30, R53, RZ, P0 ;  /* 0x000000ff351e7207 */ /* 0x004fc60000000000 */
[----:B------:R-:W-:Y:S04]  /*2ec0*/  STS [R2+0x300], R15 ;  /* 0x0003000f02007388 */ /* 0x000fe80000000800 */
[----:B---3--:R-:W-:Y:S04]  /*2ed0*/  STS [R21+0x40], R4 ;  /* 0x0000400415007388 */ /* 0x008fe80000000800 */
[----:B------:R-:W-:Y:S04]  /*2ee0*/  STS [R20+0x140], R5 ;  /* 0x0001400514007388 */ /* 0x000fe80000000800 */
[----:B------:R-:W-:Y:S04]  /*2ef0*/  STS [R3+0x240], R6 ;  /* 0x0002400603007388 */ /* 0x000fe80000000800 */
[----:B------:R-:W-:Y:S01]  /*2f00*/  STS [R2+0x340], R7 ;  /* 0x0003400702007388 */ /* 0x000fe20000000800 */
[----:B----4-:R-:W-:-:S03]  /*2f10*/  SEL R43, R43, RZ, P3 ;  /* 0x000000ff2b2b7207 */ /* 0x010fc60001800000 */
[----:B------:R0:W-:Y:S01]  /*2f20*/  STS [R21+0x80], R8 ;  /* 0x0000800815007388 */ /* 0x0001e20000000800 */
[----:B------:R-:W-:-:S03]  /*2f30*/  FADD R81, R81, R30 ;  /* 0x0000001e51517221 */ /* 0x000fc60000000000 */
[----:B------:R-:W-:Y:S01]  /*2f40*/  STS [R20+0x180], R9 ;  /* 0x0001800914007388 */ /* 0x000fe20000000800 */
[----:B------:R-:W-:-:S03]  /*2f50*/  FADD R30, R28, R43 ;  /* 0x0000002b1c1e7221 */ /* 0x000fc60000000000 */
[----:B------:R-:W-:Y:S01]  /*2f60*/  STS [R3+0x280], R10 ;  /* 0x0002800a03007388 */ /* 0x000fe20000000800 */
[----:B0-----:R-:W-:-:S03]  /*2f70*/  I2FP.F32.S32 R8, R33 ;  /* 0x0000002100087245 */ /* 0x001fc60000201400 */
[----:B------:R-:W-:Y:S01]  /*2f80*/  STS [R2+0x380], R11 ;  /* 0x0003800b02007388 */ /* 0x000fe20000000800 */
[----:B------:R-:W-:-:S03]  /*2f90*/  SEL R14, R31, RZ, P3 ;  /* 0x000000ff1f0e7207 */ /* 0x000fc60001800000 */
[----:B------:R0:W-:Y:S01]  /*2fa0*/  STS [R21+0xc0], R16 ;  /* 0x0000c01015007388 */ /* 0x0001e20000000800 */
[----:B------:R-:W-:Y:S02]  /*2fb0*/  SEL R28, R37, RZ, P3 ;  /* 0x000000ff251c7207 */ /* 0x000fe40001800000 */
[----:B0-----:R-:W-:Y:S02]  /*2fc0*/  SEL R16, R35, RZ, P3 ;  /* 0x000000ff23107207 */ /* 0x001fe40001800000 */
[----:B------:R-:W-:Y:S02]  /*2fd0*/  FSETP.GT.AND P3, PT, |R8|, 8.50705917302346158658e+37, PT ;  /* 0x7e8000000800780b */ /* 0x000fe40003f64200 */
[----:B------:R-:W-:Y:S02]  /*2fe0*/  SEL R12, R39, RZ, P5 ;  /* 0x000000ff270c7207 */ /* 0x000fe40002800000 */
[----:B------:R-:W-:Y:S02]  /*2ff0*/  SEL R40, R40, RZ, P5 ;  /* 0x000000ff28287207 */ /* 0x000fe40002800000 */
[----:B------:R-:W-:-:S02]  /*3000*/  SEL R11, R42, RZ, P5 ;  /* 0x000000ff2a0b7207 */ /* 0x000fc40002800000 */
[----:B------:R-:W-:Y:S02]  /*3010*/  SEL R48, R48, RZ, P0 ;  /* 0x000000ff30307207 */ /* 0x000fe40000000000 */
[----:B------:R-:W-:Y:S02]  /*3020*/  SEL R63, R63, RZ, P5 ;  /* 0x000000ff3f3f7207 */ /* 0x000fe40002800000 */
[----:B------:R-:W-:Y:S02]  /*3030*/  FSETP.GEU.AND P5, PT, |R8|, 1.175494350822287508e-38, PT ;  /* 0x008000000800780b */ /* 0x000fe40003fae200 */
[----:B------:R-:W-:Y:S02]  /*3040*/  SEL R65, R52, RZ, P0 ;  /* 0x000000ff34417207 */ /* 0x000fe40000000000 */
[----:B------:R-:W-:Y:S02]  /*3050*/  SEL R56, R56, RZ, P0 ;  /* 0x000000ff38387207 */ /* 0x000fe40000000000 */
[----:B------:R-:W-:Y:S01]  /*3060*/  SEL R46, R55, RZ, P0 ;  /* 0x000000ff372e7207 */ /* 0x000fe20000000000 */
[----:B------:R-:W-:Y:S01]  /*3070*/  STS [R20+0x1c0], R17 ;  /* 0x0001c01114007388 */ /* 0x000fe20000000800 */
[----:B------:R-:W-:Y:S01]  /*3080*/  SEL R55, R66, RZ, P1 ;  /* 0x000000ff42377207 */ /* 0x000fe20000800000 */
[----:B------:R-:W-:Y:S01]  /*3090*/  FADD R48, R85, R48 ;  /* 0x0000003055307221 */ /* 0x000fe20000000000 */
[----:B------:R-:W-:Y:S01]  /*30a0*/  SEL R73, R62, RZ, P1 ;  /* 0x000000ff3e497207 */ /* 0x000fe20000800000 */
[----:B------:R-:W-:Y:S01]  /*30b0*/  FADD R65, R82, R65 ;  /* 0x0000004152417221 */ /* 0x000fe20000000000 */
[----:B------:R-:W-:Y:S01]  /*30c0*/  FADD R56, R79, R56 ;  /* 0x000000384f387221 */ /* 0x000fe20000000000 */
[----:B------:R0:W-:Y:S01]  /*30d0*/  STS [R3+0x2c0], R18 ;  /* 0x0002c01203007388 */ /* 0x0001e20000000800 */
[----:B------:R-:W-:Y:S01]  /*30e0*/  I2FP.F32.S32 R9, R38 ;  /* 0x0000002600097245 */ /* 0x000fe20000201400 */
[----:B------:R-:W-:-:S02]  /*30f0*/  @P3 FMUL R8, R8, 0.25 ;  /* 0x3e80000008083820 */ /* 0x000fc40000400000 */
[----:B------:R-:W-:Y:S01]  /*3100*/  STS [R2+0x3c0], R19 ;  /* 0x0003c01302007388 */ /* 0x000fe20000000800 */
[----:B------:R-:W-:Y:S01]  /*3110*/  SEL R91, R91, RZ, P4 ;  /* 0x000000ff5b5b7207 */ /* 0x000fe20002000000 */
[----:B------:R-:W-:Y:S01]  /*3120*/  FADD R4, R44, R41 ;  /* 0x000000292c047221 */ /* 0x000fe20000000000 */
[----:B------:R-:W-:Y:S01]  /*3130*/  FADD R5, R48, R55 ;  /* 0x0000003730057221 */ /* 0x000fe20000000000 */
[----:B------:R-:W-:Y:S01]  /*3140*/  FADD R6, R65, R68 ;  /* 0x0000004441067221 */ /* 0x000fe20000000000 */
[----:B------:R-:W-:Y:S01]  /*3150*/  FADD R7, R56, R73 ;  /* 0x0000004938077221 */ /* 0x000fe20000000000 */
[----:B------:R-:W-:Y:S02]  /*3160*/  SEL R10, R69, RZ, P2 ;  /* 0x000000ff450a7207 */ /* 0x000fe40001000000 */
[----:B------:R-:W-:Y:S02]  /*3170*/  SEL R37, R70, RZ, P2 ;  /* 0x000000ff46257207 */ /* 0x000fe40001000000 */
[----:B0-----:R-:W-:-:S02]  /*3180*/  SEL R18, R71, RZ, P2 ;  /* 0x000000ff47127207 */ /* 0x001fc40001000000 */
[----:B------:R-:W-:Y:S02]  /*3190*/  SEL R60, R60, RZ, P2 ;  /* 0x000000ff3c3c7207 */ /* 0x000fe40001000000 */
[----:B------:R-:W-:Y:S01]  /*31a0*/  FSETP.GT.AND P2, PT, |R9|, 8.50705917302346158658e+37, PT ;  /* 0x7e8000000900780b */ /* 0x000fe20003f44200 */
[----:B------:R-:W-:Y:S01]  /*31b0*/  @!P5 FMUL R8, R8, 16777216 ;  /* 0x4b8000000808d820 */ /* 0x000fe20000400000 */
[----:B------:R-:W-:Y:S01]  /*31c0*/  SEL R51, R51, RZ, P0 ;  /* 0x000000ff33337207 */ /* 0x000fe20000000000 */
[----:B------:R-:W-:Y:S01]  /*31d0*/  @P3 FMUL R4, R4, 0.25 ;  /* 0x3e80000004043820 */ /* 0x000fe20000400000 */
[----:B------:R-:W-:Y:S01]  /*31e0*/  @P3 FMUL R5, R5, 0.25 ;  /* 0x3e80000005053820 */ /* 0x000fe20000400000 */
[----:B------:R-:W-:Y:S01]  /*31f0*/  @P3 FMUL R6, R6, 0.25 ;  /* 0x3e80000006063820 */ /* 0x000fe20000400000 */
[----:B------:R-:W-:Y:S01]  /*3200*/  @P3 FMUL R7, R7, 0.25 ;  /* 0x3e80000007073820 */ /* 0x000fe20000400000 */
[----:B------:R-:W-:Y:S01]  /*3210*/  SEL R49, R49, RZ, P0 ;  /* 0x000000ff31317207 */ /* 0x000fe20000000000 */
[----:B------:R-:W-:Y:S01]  /*3220*/  FADD R74, R74, R91 ;  /* 0x0000005b4a4a7221 */ /* 0x000fe20000000000 */
[----:B------:R-:W-:-:S02]  /*3230*/  SEL R57, R57, RZ, P0 ;  /* 0x000000ff39397207 */ /* 0x000fc40000000000 */
[----:B------:R-:W-:Y:S02]  /*3240*/  FSETP.GEU.AND P3, PT, |R9|, 1.175494350822287508e-38, PT ;  /* 0x008000000900780b */ /* 0x000fe40003f6e200 */
[----:B------:R-:W-:Y:S01]  /*3250*/  I2FP.F32.S32 R42, R32 ;  /* 0x00000020002a7245 */ /* 0x000fe20000201400 */
[----:B------:R-:W-:Y:S01]  /*3260*/  FADD R51, R74, R51 ;  /* 0x000000334a337221 */ /* 0x000fe20000000000 */
[----:B------:R-:W0:Y:S01]  /*3270*/  MUFU.RCP R8, R8 ;  /* 0x0000000800087308 */ /* 0x000e220000001000 */
[----:B------:R-:W-:Y:S01]  /*3280*/  SEL R89, R89, RZ, P4 ;  /* 0x000000ff59597207 */ /* 0x000fe20002000000 */
[----:B------:R-:W-:Y:S01]  /*3290*/  FADD R49, R84, R49 ;  /* 0x0000003154317221 */ /* 0x000fe20000000000 */
[----:B------:R-:W-:Y:S01]  /*32a0*/  FADD R57, R78, R57 ;  /* 0x000000394e397221 */ /* 0x000fe20000000000 */
[----:B------:R-:W-:Y:S01]  /*32b0*/  @!P5 FMUL R4, R4, 16777216 ;  /* 0x4b8000000404d820 */ /* 0x000fe20000400000 */
[----:B------:R-:W-:Y:S01]  /*32c0*/  @!P5 FMUL R5, R5, 16777216 ;  /* 0x4b8000000505d820 */ /* 0x000fe20000400000 */
[----:B------:R-:W-:Y:S01]  /*32d0*/  @!P5 FMUL R6, R6, 16777216 ;  /* 0x4b8000000606d820 */ /* 0x000fe20000400000 */
[----:B------:R-:W-:Y:S01]  /*32e0*/  @!P5 FMUL R7, R7, 16777216 ;  /* 0x4b8000000707d820 */ /* 0x000fe20000400000 */
[----:B------:R-:W-:-:S02]  /*32f0*/  SEL R50, R50, RZ, P0 ;  /* 0x000000ff32327207 */ /* 0x000fc40000000000 */
[----:B------:R-:W-:Y:S02]  /*3300*/  SEL R53, R54, RZ, P0 ;  /* 0x000000ff36357207 */ /* 0x000fe40000000000 */
[----:B------:R-:W-:Y:S02]  /*3310*/  SEL R45, R58, RZ, P0 ;  /* 0x000000ff3a2d7207 */ /* 0x000fe40000000000 */
[----:B------:R-:W-:Y:S02]  /*3320*/  SEL R90, R90, RZ, P4 ;  /* 0x000000ff5a5a7207 */ /* 0x000fe40002000000 */
[----:B------:R-:W-:Y:S01]  /*3330*/  FSETP.GT.AND P5, PT, |R42|, 8.50705917302346158658e+37, PT ;  /* 0x7e8000002a00780b */ /* 0x000fe20003fa4200 */
[----:B------:R-:W-:Y:S01]  /*3340*/  FADD R38, R51, R40 ;  /* 0x0000002833267221 */ /* 0x000fe20000000000 */
[----:B------:R-:W-:Y:S01]  /*3350*/  SEL R47, R47, RZ, P0 ;  /* 0x000000ff2f2f7207 */ /* 0x000fe20000000000 */
[----:B------:R-:W-:Y:S01]  /*3360*/  FADD R33, R49, R14 ;  /* 0x0000000e31217221 */ /* 0x000fe20000000000 */
[----:B------:R-:W-:Y:S01]  /*3370*/  FADD R39, R81, R16 ;  /* 0x0000001051277221 */ /* 0x000fe20000000000 */
[----:B------:R-:W-:Y:S01]  /*3380*/  FADD R40, R57, R28 ;  /* 0x0000001c39287221 */ /* 0x000fe20000000000 */
[----:B------:R-:W-:Y:S01]  /*3390*/  @P2 FMUL R9, R9, 0.25 ;  /* 0x3e80000009092820 */ /* 0x000fe20000400000 */
[----:B------:R-:W-:Y:S01]  /*33a0*/  FADD R72, R72, R89 ;  /* 0x0000005948487221 */ /* 0x000fe20000000000 */
[----:B------:R-:W-:Y:S01]  /*33b0*/  FADD R75, R75, R90 ;  /* 0x0000005a4b4b7221 */ /* 0x000fe20000000000 */
[----:B------:R-:W-:Y:S01]  /*33c0*/  FADD R61, R86, R61 ;  /* 0x0000003d563d7221 */ /* 0x000fe20000000000 */
[----:B------:R-:W-:Y:S01]  /*33d0*/  FADD R50, R83, R50 ;  /* 0x0000003253327221 */ /* 0x000fe20000000000 */
[----:B------:R-:W-:Y:S01]  /*33e0*/  FADD R53, R80, R53 ;  /* 0x0000003550357221 */ /* 0x000fe20000000000 */
[----:B------:R-:W-:Y:S01]  /*33f0*/  FADD R45, R88, R45 ;  /* 0x0000002d582d7221 */ /* 0x000fe20000000000 */
[----:B------:R-:W-:Y:S01]  /*3400*/  I2FP.F32.S32 R43, R34 ;  /* 0x00000022002b7245 */ /* 0x000fe20000201400 */
[----:B------:R-:W-:Y:S01]  /*3410*/  @!P3 FMUL R9, R9, 16777216 ;  /* 0x4b8000000909b820 */ /* 0x000fe20000400000 */
[----:B------:R-:W-:Y:S01]  /*3420*/  @P2 FMUL R30, R30, 0.25 ;  /* 0x3e8000001e1e2820 */ /* 0x000fe20000400000 */
[----:B------:R-:W-:Y:S01]  /*3430*/  @P2 FMUL R33, R33, 0.25 ;  /* 0x3e80000021212820 */ /* 0x000fe20000400000 */
[----:B------:R-:W-:Y:S01]  /*3440*/  @P2 FMUL R39, R39, 0.25 ;  /* 0x3e80000027272820 */ /* 0x000fe20000400000 */
[----:B------:R-:W-:Y:S01]  /*3450*/  @P2 FMUL R40, R40, 0.25 ;  /* 0x3e80000028282820 */ /* 0x000fe20000400000 */
[----:B------:R-:W-:Y:S01]  /*3460*/  FADD R47, R72, R47 ;  /* 0x0000002f482f7221 */ /* 0x000fe20000000000 */
[----:B------:R-:W-:Y:S01]  /*3470*/  FADD R46, R75, R46 ;  /* 0x0000002e4b2e7221 */ /* 0x000fe20000000000 */
[----:B------:R-:W-:Y:S01]  /*3480*/  FADD R31, R61, R10 ;  /* 0x0000000a3d1f7221 */ /* 0x000fe20000000000 */
[----:B------:R-:W-:Y:S01]  /*3490*/  FADD R37, R50, R37 ;  /* 0x0000002532257221 */ /* 0x000fe20000000000 */
[----:B------:R-:W-:Y:S01]  /*34a0*/  FADD R32, R53, R18 ;  /* 0x0000001235207221 */ /* 0x000fe20000000000 */
[----:B------:R-:W-:Y:S01]  /*34b0*/  BAR.SYNC.DEFER_BLOCKING 0x0 ;  /* 0x0000000000007b1d */ /* 0x000fe20000010000 */
[----:B------:R-:W-:Y:S01]  /*34c0*/  FADD R41, R45, R60 ;  /* 0x0000003c2d297221 */ /* 0x000fe20000000000 */
[----:B------:R-:W-:Y:S01]  /*34d0*/  FSETP.GT.AND P2, PT, |R43|, 8.50705917302346158658e+37, PT ;  /* 0x7e8000002b00780b */ /* 0x000fe20003f44200 */
[----:B------:R-:W-:Y:S01]  /*34e0*/  @!P3 FMUL R30, R30, 16777216 ;  /* 0x4b8000001e1eb820 */ /* 0x000fe20000400000 */
[----:B------:R-:W-:Y:S01]  /*34f0*/  @!P3 FMUL R33, R33, 16777216 ;  /* 0x4b8000002121b820 */ /* 0x000fe20000400000 */
[----:B------:R-:W-:Y:S01]  /*3500*/  @!P3 FMUL R39, R39, 16777216 ;  /* 0x4b8000002727b820 */ /* 0x000fe20000400000 */
[----:B------:R-:W-:Y:S01]  /*3510*/  @!P3 FMUL R40, R40, 16777216 ;  /* 0x4b8000002828b820 */ /* 0x000fe20000400000 */
[----:B------:R1:W2:Y:S01]  /*3520*/  MUFU.RCP R44, R9 ;  /* 0x00000009002c7308 */ /* 0x0002a20000001000 */
[----:B------:R-:W-:Y:S01]  /*3530*/  FADD R35, R47, R12 ;  /* 0x0000000c2f237221 */ /* 0x000fe20000000000 */
[----:B------:R-:W-:Y:S01]  /*3540*/  FSETP.GEU.AND P3, PT, |R42|, 1.175494350822287508e-38, PT ;  /* 0x008000002a00780b */ /* 0x000fe20003f6e200 */
[----:B------:R-:W-:Y:S01]  /*3550*/  FADD R34, R46, R11 ;  /* 0x0000000b2e227221 */ /* 0x000fe20000000000 */
[----:B------:R-:W-:Y:S01]  /*3560*/  @P5 FMUL R42, R42, 0.25 ;  /* 0x3e8000002a2a5820 */ /* 0x000fe20000400000 */
[----:B------:R-:W-:Y:S01]  /*3570*/  @P5 FMUL R31, R31, 0.25 ;  /* 0x3e8000001f1f5820 */ /* 0x000fe20000400000 */
[----:B------:R-:W-:Y:S01]  /*3580*/  @P5 FMUL R37, R37, 0.25 ;  /* 0x3e80000025255820 */ /* 0x000fe20000400000 */
[----:B------:R-:W-:Y:S01]  /*3590*/  @P5 FMUL R32, R32, 0.25 ;  /* 0x3e80000020205820 */ /* 0x000fe20000400000 */
[----:B------:R-:W-:Y:S01]  /*35a0*/  @P5 FMUL R41, R41, 0.25 ;  /* 0x3e80000029295820 */ /* 0x000fe20000400000 */
[C---:B0-----:R-:W-:Y:S01]  /*35b0*/  FMUL R50, R8.reuse, R4 ;  /* 0x0000000408327220 */ /* 0x041fe20000400000 */
[C---:B------:R-:W-:Y:S01]  /*35c0*/  FMUL R54, R8.reuse, R5 ;  /* 0x0000000508367220 */ /* 0x040fe20000400000 */
[C---:B------:R-:W-:Y:S01]  /*35d0*/  FMUL R58, R8.reuse, R6 ;  /* 0x00000006083a7220 */ /* 0x040fe20000400000 */
[----:B------:R-:W-:Y:S01]  /*35e0*/  FMUL R62, R8, R7 ;  /* 0x00000007083e7220 */ /* 0x000fe20000400000 */
[----:B------:R-:W-:Y:S01]  /*35f0*/  FSETP.GEU.AND P5, PT, |R43|, 1.175494350822287508e-38, PT ;  /* 0x008000002b00780b */ /* 0x000fe20003fae200 */
[----:B------:R-:W0:Y:S01]  /*3600*/  LDC.64 R48, c[0x0][0x228] ;  /* 0x00008a00ff307b82 */ /* 0x000e220000000a00 */
[----:B------:R-:W3:Y:S04]  /*3610*/  LDS.128 R16, [R25] ;  /* 0x0000000019107984 */ /* 0x000ee80000000c00 */
[----:B------:R-:W4:Y:S04]  /*3620*/  LDS.128 R12, [R24+0x1000] ;  /* 0x00100000180c7984 */ /* 0x000f280000000c00 */
[----:B-1----:R-:W1:Y:S04]  /*3630*/  LDS.128 R8, [R23+0x2000] ;  /* 0x0020000017087984 */ /* 0x002e680000000c00 */
[----:B------:R-:W5:Y:S01]  /*3640*/  LDS.128 R4, [R22+0x3000] ;  /* 0x0030000016047984 */ /* 0x000f620000000c00 */
[----:B------:R-:W-:-:S02]  /*3650*/  SEL R59, R59, RZ, P0 ;  /* 0x000000ff3b3b7207 */ /* 0x000fc40000000000 */
[----:B------:R-:W-:Y:S02]  /*3660*/  SEL R67, R67, RZ, P4 ;  /* 0x000000ff43437207 */ /* 0x000fe40002000000 */
[C---:B------:R-:W-:Y:S01]  /*3670*/  ISETP.GE.AND P0, PT, R36.reuse, 0x40, PT ;  /* 0x000000402400780c */ /* 0x040fe20003f06270 */
[--C-:B------:R-:W-:Y:S01]  /*3680*/  IMAD R36, R36, 0x500, R29.reuse ;  /* 0x0000050024247824 */ /* 0x100fe200078e021d */
[C---:B------:R-:W-:Y:S01]  /*3690*/  ISETP.GE.AND P6, PT, R0.reuse, 0x40, PT ;  /* 0x000000400000780c */ /* 0x040fe20003fc6270 */
[--C-:B------:R-:W-:Y:S01]  /*36a0*/  IMAD R0, R0, 0x500, R29.reuse ;  /* 0x0000050000007824 */ /* 0x100fe200078e021d */
[C---:B------:R-:W-:Y:S01]  /*36b0*/  ISETP.GE.AND P4, PT, R26.reuse, 0x40, PT ;  /* 0x000000401a00780c */ /* 0x040fe20003f86270 */
[--C-:B------:R-:W-:Y:S01]  /*36c0*/  IMAD R26, R26, 0x500, R29.reuse ;  /* 0x000005001a1a7824 */ /* 0x100fe200078e021d */
[C---:B------:R-:W-:Y:S01]  /*36d0*/  ISETP.GE.AND P1, PT, R27.reuse, 0x40, PT ;  /* 0x000000401b00780c */ /* 0x040fe20003f26270 */
[----:B------:R-:W-:Y:S02]  /*36e0*/  IMAD R27, R27, 0x500, R29 ;  /* 0x000005001b1b7824 */ /* 0x000fe400078e021d */
[----:B------:R-:W-:Y:S01]  /*36f0*/  @P2 FMUL R43, R43, 0.25 ;  /* 0x3e8000002b2b2820 */ /* 0x000fe20000400000 */
[----:B------:R-:W0:Y:S01]  /*3700*/  LDC.64 R28, c[0x0][0x218] ;  /* 0x00008600ff1c7b82 */ /* 0x000e220000000a00 */
[----:B------:R-:W-:Y:S01]  /*3710*/  @!P3 FMUL R42, R42, 16777216 ;  /* 0x4b8000002a2ab820 */ /* 0x000fe20000400000 */
[C---:B--2---:R-:W-:Y:S01]  /*3720*/  FMUL R51, R44.reuse, R30 ;  /* 0x0000001e2c337220 */ /* 0x044fe20000400000 */
[C---:B------:R-:W-:Y:S01]  /*3730*/  FMUL R53, R44.reuse, R33 ;  /* 0x000000212c357220 */ /* 0x040fe20000400000 */
[C---:B------:R-:W-:Y:S01]  /*3740*/  FMUL R57, R44.reuse, R39 ;  /* 0x000000272c397220 */ /* 0x040fe20000400000 */
[----:B------:R-:W-:Y:S01]  /*3750*/  FMUL R61, R44, R40 ;  /* 0x000000282c3d7220 */ /* 0x000fe20000400000 */
[----:B------:R-:W-:-:S02]  /*3760*/  @!P5 FMUL R43, R43, 16777216 ;  /* 0x4b8000002b2bd820 */ /* 0x000fc40000400000 */
[----:B------:R-:W2:Y:S01]  /*3770*/  LDC.64 R44, c[0x0][0x220] ;  /* 0x00008800ff2c7b82 */ /* 0x000ea20000000a00 */
[----:B------:R-:W1:Y:S01]  /*3780*/  MUFU.RCP R42, R42 ;  /* 0x0000002a002a7308 */ /* 0x000e620000001000 */
[----:B------:R-:W-:-:S04]  /*3790*/  FADD R76, R76, R67 ;  /* 0x000000434c4c7221 */ /* 0x000fc80000000000 */
[----:B------:R-:W-:-:S03]  /*37a0*/  FADD R76, R76, R59 ;  /* 0x0000003b4c4c7221 */ /* 0x000fc60000000000 */
[----:B------:R-:W0:Y:S01]  /*37b0*/  MUFU.RCP R43, R43 ;  /* 0x0000002b002b7308 */ /* 0x000e220000001000 */
[----:B------:R-:W-:Y:S01]  /*37c0*/  FADD R63, R76, R63 ;  /* 0x0000003f4c3f7221 */ /* 0x000fe20000000000 */
[----:B------:R-:W-:Y:S01]  /*37d0*/  @P2 FMUL R35, R35, 0.25 ;  /* 0x3e80000023232820 */ /* 0x000fe20000400000 */
[----:B------:R-:W-:Y:S01]  /*37e0*/  @P2 FMUL R34, R34, 0.25 ;  /* 0x3e80000022222820 */ /* 0x000fe20000400000 */
[----:B------:R-:W-:Y:S01]  /*37f0*/  @!P3 FMUL R31, R31, 16777216 ;  /* 0x4b8000001f1fb820 */ /* 0x000fe20000400000 */
[----:B------:R-:W-:Y:S01]  /*3800*/  @P2 FMUL R38, R38, 0.25 ;  /* 0x3e80000026262820 */ /* 0x000fe20000400000 */
[----:B------:R-:W-:Y:S01]  /*3810*/  @!P3 FMUL R37, R37, 16777216 ;  /* 0x4b8000002525b820 */ /* 0x000fe20000400000 */
[----:B------:R-:W-:Y:S01]  /*3820*/  @!P3 FMUL R32, R32, 16777216 ;  /* 0x4b8000002020b820 */ /* 0x000fe20000400000 */
[----:B------:R-:W-:Y:S01]  /*3830*/  @P2 FMUL R63, R63, 0.25 ;  /* 0x3e8000003f3f2820 */ /* 0x000fe20000400000 */
[----:B------:R-:W-:Y:S01]  /*3840*/  @!P5 FMUL R35, R35, 16777216 ;  /* 0x4b8000002323d820 */ /* 0x000fe20000400000 */
[----:B------:R-:W-:Y:S01]  /*3850*/  @!P5 FMUL R34, R34, 16777216 ;  /* 0x4b8000002222d820 */ /* 0x000fe20000400000 */
[----:B-1----:R-:W-:Y:S01]  /*3860*/  FMUL R52, R42, R31 ;  /* 0x0000001f2a347220 */ /* 0x002fe20000400000 */
[----:B------:R-:W-:Y:S01]  /*3870*/  @!P5 FMUL R38, R38, 16777216 ;  /* 0x4b8000002626d820 */ /* 0x000fe20000400000 */
[----:B------:R-:W-:Y:S01]  /*3880*/  @!P3 FMUL R41, R41, 16777216 ;  /* 0x4b8000002929b820 */ /* 0x000fe20000400000 */
[C---:B------:R-:W-:Y:S01]  /*3890*/  FMUL R56, R42.reuse, R37 ;  /* 0x000000252a387220 */ /* 0x040fe20000400000 */
[----:B------:R-:W-:Y:S01]  /*38a0*/  FMUL R60, R42, R32 ;  /* 0x000000202a3c7220 */ /* 0x000fe20000400000 */
[----:B0-----:R-:W-:-:S04]  /*38b0*/  IMAD.WIDE R30, R36, 0x4, R28 ;  /* 0x00000004241e7825 */ /* 0x001fc800078e021c */
[----:B------:R-:W-:Y:S01]  /*38c0*/  @!P5 FMUL R63, R63, 16777216 ;  /* 0x4b8000003f3fd820 */ /* 0x000fe20000400000 */
[C---:B------:R-:W-:Y:S01]  /*38d0*/  FMUL R37, R43.reuse, R35 ;  /* 0x000000232b257220 */ /* 0x040fe20000400000 */
[----:B------:R-:W-:Y:S01]  /*38e0*/  FMUL R59, R43, R34 ;  /* 0x000000222b3b7220 */ /* 0x000fe20000400000 */
[----:B------:R-:W-:-:S04]  /*38f0*/  IMAD.WIDE R32, R0, 0x4, R28 ;  /* 0x0000000400207825 */ /* 0x000fc800078e021c */
[----:B------:R-:W-:Y:S01]  /*3900*/  FMUL R55, R43, R38 ;  /* 0x000000262b377220 */ /* 0x000fe20000400000 */
[----:B------:R-:W-:Y:S01]  /*3910*/  FMUL R64, R42, R41 ;  /* 0x000000292a407220 */ /* 0x000fe20000400000 */
[----:B------:R-:W-:-:S04]  /*3920*/  IMAD.WIDE R34, R26, 0x4, R28 ;  /* 0x000000041a227825 */ /* 0x000fc800078e021c */
[----:B------:R-:W-:Y:S01]  /*3930*/  FMUL R63, R43, R63 ;  /* 0x0000003f2b3f7220 */ /* 0x000fe20000400000 */
[----:B---3--:R0:W-:Y:S01]  /*3940*/  @!P0 STG.E.128 desc[UR6][R30.64], R16 ;  /* 0x000000101e008986 */ /* 0x0081e2000c101d06 */
[----:B------:R-:W-:-:S03]  /*3950*/  IMAD.WIDE R28, R27, 0x4, R28 ;  /* 0x000000041b1c7825 */ /* 0x000fc600078e021c */
[----:B----4-:R1:W-:Y:S01]  /*3960*/  @!P6 STG.E.128 desc[UR6][R32.64], R12 ;  /* 0x0000000c2000e986 */ /* 0x0103e2000c101d06 */
[----:B--2---:R-:W-:-:S03]  /*3970*/  IMAD.WIDE R38, R36, 0x4, R44 ;  /* 0x0000000424267825 */ /* 0x004fc600078e022c */
[----:B------:R-:W-:Y:S01]  /*3980*/  @!P4 STG.E.128 desc[UR6][R34.64], R8 ;  /* 0x000000082200c986 */ /* 0x000fe2000c101d06 */
[----:B------:R-:W-:-:S03]  /*3990*/  IMAD.WIDE R40, R0, 0x4, R44 ;  /* 0x0000000400287825 */ /* 0x000fc600078e022c */
[----:B-----5:R-:W-:Y:S01]  /*39a0*/  @!P1 STG.E.128 desc[UR6][R28.64], R4 ;  /* 0x000000041c009986 */ /* 0x020fe2000c101d06 */
[----:B------:R-:W-:-:S03]  /*39b0*/  IMAD.WIDE R42, R26, 0x4, R44 ;  /* 0x000000041a2a7825 */ /* 0x000fc600078e022c */
[----:B------:R-:W-:Y:S01]  /*39c0*/  @!P0 STG.E.128 desc[UR6][R38.64], R16 ;  /* 0x0000001026008986 */ /* 0x000fe2000c101d06 */
[----:B0-----:R-:W-:-:S03]  /*39d0*/  IMAD.WIDE R30, R27, 0x4, R44 ;  /* 0x000000041b1e7825 */ /* 0x001fc600078e022c */
[----:B------:R-:W-:Y:S01]  /*39e0*/  @!P6 STG.E.128 desc[UR6][R40.64], R12 ;  /* 0x0000000c2800e986 */ /* 0x000fe2000c101d06 */
[----:B-1----:R-:W-:-:S03]  /*39f0*/  IMAD.WIDE R32, R36, 0x4, R48 ;  /* 0x0000000424207825 */ /* 0x002fc600078e0230 */
[----:B------:R-:W-:Y:S01]  /*3a00*/  @!P4 STG.E.128 desc[UR6][R42.64], R8 ;  /* 0x000000082a00c986 */ /* 0x000fe2000c101d06 */
[----:B------:R-:W-:-:S03]  /*3a10*/  IMAD.WIDE R44, R0, 0x4, R48 ;  /* 0x00000004002c7825 */ /* 0x000fc600078e0230 */
[----:B------:R-:W-:Y:S01]  /*3a20*/  @!P1 STG.E.128 desc[UR6][R30.64], R4 ;  /* 0x000000041e009986 */ /* 0x000fe2000c101d06 */
[----:B------:R-:W-:-:S03]  /*3a30*/  IMAD.WIDE R46, R26, 0x4, R48 ;  /* 0x000000041a2e7825 */ /* 0x000fc600078e0230 */
[----:B------:R-:W-:Y:S01]  /*3a40*/  @!P0 STG.E.128 desc[UR6][R32.64], R16 ;  /* 0x0000001020008986 */ /* 0x000fe2000c101d06 */
[----:B------:R-:W-:-:S03]  /*3a50*/  IMAD.WIDE R48, R27, 0x4, R48 ;  /* 0x000000041b307825 */ /* 0x000fc600078e0230 */
[----:B------:R-:W-:Y:S04]  /*3a60*/  @!P6 STG.E.128 desc[UR6][R44.64], R12 ;  /* 0x0000000c2c00e986 */ /* 0x000fe8000c101d06 */
[----:B------:R0:W-:Y:S04]  /*3a70*/  @!P4 STG.E.128 desc[UR6][R46.64], R8 ;  /* 0x000000082e00c986 */ /* 0x0001e8000c101d06 */
[----:B------:R-:W-:Y:S01]  /*3a80*/  @!P1 STG.E.128 desc[UR6][R48.64], R4 ;  /* 0x0000000430009986 */ /* 0x000fe2000c101d06 */
[----:B------:R-:W-:Y:S08]  /*3a90*/  BAR.SYNC.DEFER_BLOCKING 0x0 ;  /* 0x0000000000007b1d */ /* 0x000ff00000010000 */
[----:B0-----:R-:W0:Y:S01]  /*3aa0*/  LDC.64 R8, c[0x0][0x230] ;  /* 0x00008c00ff087b82 */ /* 0x001e220000000a00 */
[----:B------:R-:W-:Y:S04]  /*3ab0*/  STS [R21], R50 ;  /* 0x0000003215007388 */ /* 0x000fe80000000800 */
[----:B------:R-:W-:Y:S04]  /*3ac0*/  STS [R20+0x100], R51 ;  /* 0x0001003314007388 */ /* 0x000fe80000000800 */
[----:B------:R-:W-:Y:S04]  /*3ad0*/  STS [R3+0x200], R52 ;  /* 0x0002003403007388 */ /* 0x000fe80000000800 */
[----:B------:R0:W-:Y:S04]  /*3ae0*/  STS [R2+0x300], R37 ;  /* 0x0003002502007388 */ /* 0x0001e80000000800 */
[----:B------:R-:W-:Y:S04]  /*3af0*/  STS [R21+0x40], R54 ;  /* 0x0000403615007388 */ /* 0x000fe80000000800 */
        /* <DEDUP_REMOVED lines=10> */
[----:B------:R-:W-:Y:S01]  /*3ba0*/  STS [R2+0x3c0], R63 ;  /* 0x0003c03f02007388 */ /* 0x000fe20000000800 */
[----:B------:R-:W-:Y:S06]  /*3bb0*/  BAR.SYNC.DEFER_BLOCKING 0x0 ;  /* 0x0000000000007b1d */ /* 0x000fec0000010000 */
[----:B------:R-:W1:Y:S04]  /*3bc0*/  LDS.128 R28, [R25] ;  /* 0x00000000191c7984 */ /* 0x000e680000000c00 */
[----:B------:R-:W2:Y:S04]  /*3bd0*/  LDS.128 R12, [R24+0x1000] ;  /* 0x00100000180c7984 */ /* 0x000ea80000000c00 */
[----:B------:R-:W3:Y:S01]  /*3be0*/  LDS.128 R16, [R23+0x2000] ;  /* 0x0020000017107984 */ /* 0x000ee20000000c00 */
[----:B0-----:R-:W-:-:S04]  /*3bf0*/  IMAD.WIDE R36, R36, 0x4, R8 ;  /* 0x0000000424247825 */ /* 0x001fc800078e0208 */
[----:B------:R-:W-:-:S04]  /*3c00*/  IMAD.WIDE R4, R0, 0x4, R8 ;  /* 0x0000000400047825 */ /* 0x000fc800078e0208 */
[----:B------:R-:W-:Y:S01]  /*3c10*/  IMAD.WIDE R6, R26, 0x4, R8 ;  /* 0x000000041a067825 */ /* 0x000fe200078e0208 */
[----:B-1----:R0:W-:Y:S04]  /*3c20*/  @!P0 STG.E.128 desc[UR6][R36.64], R28 ;  /* 0x0000001c24008986 */ /* 0x0021e8000c101d06 */
[----:B--2---:R0:W-:Y:S04]  /*3c30*/  @!P6 STG.E.128 desc[UR6][R4.64], R12 ;  /* 0x0000000c0400e986 */ /* 0x0041e8000c101d06 */
[----:B---3--:R0:W-:Y:S02]  /*3c40*/  @!P4 STG.E.128 desc[UR6][R6.64], R16 ;  /* 0x000000100600c986 */ /* 0x0081e4000c101d06 */
[----:B0-----:R-:W-:Y:S05]  /*3c50*/  @P1 EXIT ;  /* 0x000000000000194d */ /* 0x001fea0003800000 */
[----:B------:R-:W0:Y:S01]  /*3c60*/  LDS.128 R20, [R22+0x3000] ;  /* 0x0030000016147984 */ /* 0x000e220000000c00 */
[----:B------:R-:W-:-:S05]  /*3c70*/  IMAD.WIDE R2, R27, 0x4, R8 ;  /* 0x000000041b027825 */ /* 0x000fca00078e0208 */
[----:B0-----:R-:W-:Y:S01]  /*3c80*/  STG.E.128 desc[UR6][R2.64], R20 ;  /* 0x0000001402007986 */ /* 0x001fe2000c101d06 */
[----:B------:R-:W-:Y:S05]  /*3c90*/  EXIT ;  /* 0x000000000000794d */ /* 0x000fea0003800000 */
.L_x_0:
[----:B------:R-:W-:-:S00]  /*3ca0*/  BRA `(.L_x_0) ;  /* 0xfffffffc00fc7947 */ /* 0x000fc0000383ffff */
[----:B------:R-:W-:-:S00]  /*3cb0*/  NOP ;  /* 0x0000000000007918 */ /* 0x000fc00000000000 */
        /* <DEDUP_REMOVED lines=12> */
.L_x_1:


//--------------------- .nv.shared.triton_poi_fused_avg_pool2d_convolution_45 --------------------------
	.section	.nv.shared.triton_poi_fused_avg_pool2d_convolution_45,"aw",@nobits
	.sectionflags	@""
	.align	16
	.zero		1024


//--------------------- .nv.constant0.triton_poi_fused_avg_pool2d_convolution_45 --------------------------
	.section	.nv.constant0.triton_poi_fused_avg_pool2d_convolution_45,"a",@progbits
	.sectionflags	@""
	.align	4
.nv.constant0.triton_poi_fused_avg_pool2d_convolution_45:
	.zero		576
